	.target	sm_90a

	.elftype	@"ET_EXEC"


//--------------------- .note.nv.tkinfo           --------------------------
	.section	.note.nv.tkinfo,"",@"SHT_NOTE"
	.sectionflags	@"SHF_NOTE_NV_TKINFO"
	.tkinfo
        /*0018*/ 	.word	0x00000002
        /*0030*/ 	.string	""
        /*0030*/ 	.string	"ptxas"
        /*0030*/ 	.string	"Cuda compilation tools, release 13.0, V13.0.88"
        /*0030*/ 	.string	"Build cuda_13.0.r13.0/compiler.36424714_0"
        /*0030*/ 	.string	"-arch sm_90a -m 64 "



//--------------------- .note.nv.cuinfo           --------------------------
	.section	.note.nv.cuinfo,"",@"SHT_NOTE"
	.sectionflags	@"SHF_NOTE_NV_CUINFO"
        /*0018*/ 	.short	0x0002
        /*001a*/ 	.short	0x005a
        /*001c*/ 	.short	0x0082
	.zero		2


//--------------------- .nv.info                  --------------------------
	.section	.nv.info,"",@"SHT_CUDA_INFO"
	.align	4


	//----- nvinfo : EIATTR_REGCOUNT
	.align		4
        /*0000*/ 	.byte	0x04, 0x2f
        /*0002*/ 	.short	(.L_12 - .L_11)
	.align		4
.L_11:
        /*0004*/ 	.word	index@(_ZN7cutlass13device_kernelINS_4gemm6kernel13GemmUniversalIN4cute5tupleIJiiiiEEENS1_10collective13CollectiveMmaINS1_37MainloopSm90TmaGmmaWarpSpecializedFP8ILi5ENS5_IJNS4_1CILi1EEESB_SB_EEENS1_35KernelTmaWarpSpecializedCooperativeEEENS5_IJNSA_ILi256EEENSA_ILi128EEENSA_ILi64EEEEEENS_12float_e4m3_tENS5_IJlSB_lEEESJ_SK_NS4_8TiledMMAINS4_8MMA_AtomIJNS4_4SM904GMMA31MMA_64x128x32_F32E4M3E4M3_SS_TNILNSO_7ScaleInE1ELSQ_1EEEEEENS4_6LayoutINS5_IJNSA_ILi2EEESB_SB_EEENS5_IJSB_NSA_ILi0EEESW_EEEEENS5_IJNS4_10UnderscoreESZ_SZ_EEEEENS4_13SM90_TMA_LOADENS4_14ComposedLayoutINS4_7SwizzleILi2ELi4ELi3EEENS4_18smem_ptr_flag_bitsILi8EEENST_INS5_IJNSA_ILi8EEESH_EEENS5_IJSH_SB_EEEEEEEvNS4_8identityES12_S1C_vS1D_EENS_8epilogue10collective6detail29Sm90TmaWarpSpecializedAdapterINS1G_15DefaultEpilogueISJ_SK_SK_NS1F_6thread17LinearCombinationISJ_Li1EffLNS1K_9ScaleType4KindE0ELNS_15FloatRoundStyleE2ESJ_EENS1_15EpilogueDefaultEEEEEvvEEEEvNT_6ParamsE)
        /*0008*/ 	.word	0x000000a8


	//----- nvinfo : EIATTR_FRAME_SIZE
	.align		4
.L_12:
        /*000c*/ 	.byte	0x04, 0x11
        /*000e*/ 	.short	(.L_14 - .L_13)
	.align		4
.L_13:
        /*0010*/ 	.word	index@(_ZN7cutlass13device_kernelINS_4gemm6kernel13GemmUniversalIN4cute5tupleIJiiiiEEENS1_10collective13CollectiveMmaINS1_37MainloopSm90TmaGmmaWarpSpecializedFP8ILi5ENS5_IJNS4_1CILi1EEESB_SB_EEENS1_35KernelTmaWarpSpecializedCooperativeEEENS5_IJNSA_ILi256EEENSA_ILi128EEENSA_ILi64EEEEEENS_12float_e4m3_tENS5_IJlSB_lEEESJ_SK_NS4_8TiledMMAINS4_8MMA_AtomIJNS4_4SM904GMMA31MMA_64x128x32_F32E4M3E4M3_SS_TNILNSO_7ScaleInE1ELSQ_1EEEEEENS4_6LayoutINS5_IJNSA_ILi2EEESB_SB_EEENS5_IJSB_NSA_ILi0EEESW_EEEEENS5_IJNS4_10UnderscoreESZ_SZ_EEEEENS4_13SM90_TMA_LOADENS4_14ComposedLayoutINS4_7SwizzleILi2ELi4ELi3EEENS4_18smem_ptr_flag_bitsILi8EEENST_INS5_IJNSA_ILi8EEESH_EEENS5_IJSH_SB_EEEEEEEvNS4_8identityES12_S1C_vS1D_EENS_8epilogue10collective6detail29Sm90TmaWarpSpecializedAdapterINS1G_15DefaultEpilogueISJ_SK_SK_NS1F_6thread17LinearCombinationISJ_Li1EffLNS1K_9ScaleType4KindE0ELNS_15FloatRoundStyleE2ESJ_EENS1_15EpilogueDefaultEEEEEvvEEEEvNT_6ParamsE)
        /*0014*/ 	.word	0x00000100


	//----- nvinfo : EIATTR_MIN_STACK_SIZE
	.align		4
.L_14:
        /*0018*/ 	.byte	0x04, 0x12
        /*001a*/ 	.short	(.L_16 - .L_15)
	.align		4
.L_15:
        /*001c*/ 	.word	index@(_ZN7cutlass13device_kernelINS_4gemm6kernel13GemmUniversalIN4cute5tupleIJiiiiEEENS1_10collective13CollectiveMmaINS1_37MainloopSm90TmaGmmaWarpSpecializedFP8ILi5ENS5_IJNS4_1CILi1EEESB_SB_EEENS1_35KernelTmaWarpSpecializedCooperativeEEENS5_IJNSA_ILi256EEENSA_ILi128EEENSA_ILi64EEEEEENS_12float_e4m3_tENS5_IJlSB_lEEESJ_SK_NS4_8TiledMMAINS4_8MMA_AtomIJNS4_4SM904GMMA31MMA_64x128x32_F32E4M3E4M3_SS_TNILNSO_7ScaleInE1ELSQ_1EEEEEENS4_6LayoutINS5_IJNSA_ILi2EEESB_SB_EEENS5_IJSB_NSA_ILi0EEESW_EEEEENS5_IJNS4_10UnderscoreESZ_SZ_EEEEENS4_13SM90_TMA_LOADENS4_14ComposedLayoutINS4_7SwizzleILi2ELi4ELi3EEENS4_18smem_ptr_flag_bitsILi8EEENST_INS5_IJNSA_ILi8EEESH_EEENS5_IJSH_SB_EEEEEEEvNS4_8identityES12_S1C_vS1D_EENS_8epilogue10collective6detail29Sm90TmaWarpSpecializedAdapterINS1G_15DefaultEpilogueISJ_SK_SK_NS1F_6thread17LinearCombinationISJ_Li1EffLNS1K_9ScaleType4KindE0ELNS_15FloatRoundStyleE2ESJ_EENS1_15EpilogueDefaultEEEEEvvEEEEvNT_6ParamsE)
        /*0020*/ 	.word	0x00000100
.L_16:


//--------------------- .nv.compat                --------------------------
	.section	.nv.compat,"",@"SHT_CUDA_COMPAT_INFO"
	.align	4
        /*0000*/ 	.byte	0x02, 0x09, 0x01, 0x00, 0x02, 0x02, 0x04, 0x00, 0x02, 0x05, 0x05, 0x00, 0x03, 0x07, 0x01, 0x01
        /*0010*/ 	.byte	0x02, 0x03, 0x01, 0x00, 0x02, 0x06, 0x01, 0x00, 0x04, 0x0b, 0x08, 0x00, 0x00, 0x00, 0x00, 0x00
        /*0020*/ 	.byte	0x00, 0x00, 0x00, 0x00


//--------------------- .nv.info._ZN7cutlass13device_kernelINS_4gemm6kernel13GemmUniversalIN4cute5tupleIJiiiiEEENS1_10collective13CollectiveMmaINS1_37MainloopSm90TmaGmmaWarpSpecializedFP8ILi5ENS5_IJNS4_1CILi1EEESB_SB_EEENS1_35KernelTmaWarpSpecializedCooperativeEEENS5_IJNSA_ILi256EEENSA_ILi128EEENSA_ILi64EEEEEENS_12float_e4m3_tENS5_IJlSB_lEEESJ_SK_NS4_8TiledMMAINS4_8MMA_AtomIJNS4_4SM904GMMA31MMA_64x128x32_F32E4M3E4M3_SS_TNILNSO_7ScaleInE1ELSQ_1EEEEEENS4_6LayoutINS5_IJNSA_ILi2EEESB_SB_EEENS5_IJSB_NSA_ILi0EEESW_EEEEENS5_IJNS4_10UnderscoreESZ_SZ_EEEEENS4_13SM90_TMA_LOADENS4_14ComposedLayoutINS4_7SwizzleILi2ELi4ELi3EEENS4_18smem_ptr_flag_bitsILi8EEENST_INS5_IJNSA_ILi8EEESH_EEENS5_IJSH_SB_EEEEEEEvNS4_8identityES12_S1C_vS1D_EENS_8epilogue10collective6detail29Sm90TmaWarpSpecializedAdapterINS1G_15DefaultEpilogueISJ_SK_SK_NS1F_6thread17LinearCombinationISJ_Li1EffLNS1K_9ScaleType4KindE0ELNS_15FloatRoundStyleE2ESJ_EENS1_15EpilogueDefaultEEEEEvvEEEEvNT_6ParamsE --------------------------
	.section	.nv.info._ZN7cutlass13device_kernelINS_4gemm6kernel13GemmUniversalIN4cute5tupleIJiiiiEEENS1_10collective13CollectiveMmaINS1_37MainloopSm90TmaGmmaWarpSpecializedFP8ILi5ENS5_IJNS4_1CILi1EEESB_SB_EEENS1_35KernelTmaWarpSpecializedCooperativeEEENS5_IJNSA_ILi256EEENSA_ILi128EEENSA_ILi64EEEEEENS_12float_e4m3_tENS5_IJlSB_lEEESJ_SK_NS4_8TiledMMAINS4_8MMA_AtomIJNS4_4SM904GMMA31MMA_64x128x32_F32E4M3E4M3_SS_TNILNSO_7ScaleInE1ELSQ_1EEEEEENS4_6LayoutINS5_IJNSA_ILi2EEESB_SB_EEENS5_IJSB_NSA_ILi0EEESW_EEEEENS5_IJNS4_10UnderscoreESZ_SZ_EEEEENS4_13SM90_TMA_LOADENS4_14ComposedLayoutINS4_7SwizzleILi2ELi4ELi3EEENS4_18smem_ptr_flag_bitsILi8EEENST_INS5_IJNSA_ILi8EEESH_EEENS5_IJSH_SB_EEEEEEEvNS4_8identityES12_S1C_vS1D_EENS_8epilogue10collective6detail29Sm90TmaWarpSpecializedAdapterINS1G_15DefaultEpilogueISJ_SK_SK_NS1F_6thread17LinearCombinationISJ_Li1EffLNS1K_9ScaleType4KindE0ELNS_15FloatRoundStyleE2ESJ_EENS1_15EpilogueDefaultEEEEEvvEEEEvNT_6ParamsE,"",@"SHT_CUDA_INFO"
	.sectionflags	@""
	.align	4


	//----- nvinfo : EIATTR_CUDA_API_VERSION
	.align		4
        /*0000*/ 	.byte	0x04, 0x37
        /*0002*/ 	.short	(.L_18 - .L_17)
.L_17:
        /*0004*/ 	.word	0x00000082


	//----- nvinfo : EIATTR_KPARAM_INFO
	.align		4
.L_18:
        /*0008*/ 	.byte	0x04, 0x17
        /*000a*/ 	.short	(.L_20 - .L_19)
.L_19:
        /*000c*/ 	.word	0x00000000
        /*0010*/ 	.short	0x0000
        /*0012*/ 	.short	0x0070
        /*0014*/ 	.byte	0x00, 0xf0, 0x01, 0x10


	//----- nvinfo : EIATTR_SPARSE_MMA_MASK
	.align		4
.L_20:
        /*0018*/ 	.byte	0x03, 0x50
        /*001a*/ 	.short	0x0000


	//----- nvinfo : EIATTR_MAXREG_COUNT
	.align		4
        /*001c*/ 	.byte	0x03, 0x1b
        /*001e*/ 	.short	0x00a8


	//----- nvinfo : EIATTR_NUM_BARRIERS
	.align		4
        /*0020*/ 	.byte	0x02, 0x4c
        /*0022*/ 	.byte	0x01
	.zero		1


	//----- nvinfo : EIATTR_ANNOTATIONS
	.align		4
        /*0024*/ 	.byte	0x04, 0x55
        /*0026*/ 	.short	(.L_22 - .L_21)


	//   ....[0]....
.L_21:
        /*0028*/ 	.word	0x00000001
        /*002c*/ 	.byte	0xb0, 0x05, 0x00, 0x00, 0x01, 0x00, 0x00, 0x00, 0xd0, 0x05, 0x00, 0x00, 0x01, 0x00, 0x00, 0x00
        /* <DEDUP_REMOVED lines=193> */
        /*0c4c*/ 	.byte	0x40, 0x03, 0x01, 0x00


	//----- nvinfo : EIATTR_MERCURY_ISA_VERSION
	.align		4
.L_22:
        /*0c50*/ 	.byte	0x03, 0x5f
        /*0c52*/ 	.short	0x0101


	//----- nvinfo : EIATTR_INT_WARP_WIDE_INSTR_OFFSETS
	.align		4
        /*0c54*/ 	.byte	0x04, 0x31
        /*0c56*/ 	.short	(.L_24 - .L_23)


	//   ....[0]....
.L_23:
        /*0c58*/ 	.word	0x00000480


	//   ....[1]....
        /*0c5c*/ 	.word	0x00000490


	//   ....[2]....
        /*0c60*/ 	.word	0x000005c0


	//----- nvinfo : EIATTR_COOP_GROUP_MASK_REGIDS
	.align		4
.L_24:
        /*0c64*/ 	.byte	0x04, 0x29
        /*0c66*/ 	.short	(.L_26 - .L_25)


	//   ....[0]....
.L_25:
        /*0c68*/ 	.word	0xffffffff


	//   ....[1]....
        /*0c6c*/ 	.word	0xffffffff


	//   ....[2]....
        /*0c70*/ 	.word	0xffffffff


	//   ....[3]....
        /*0c74*/ 	.word	0xffffffff


	//   ....[4]....
        /*0c78*/ 	.word	0xffffffff


	//----- nvinfo : EIATTR_COOP_GROUP_INSTR_OFFSETS
	.align		4
.L_26:
        /*0c7c*/ 	.byte	0x04, 0x28
        /*0c7e*/ 	.short	(.L_28 - .L_27)


	//   ....[0]....
.L_27:
        /*0c80*/ 	.word	0x00000070


	//   ....[1]....
        /*0c84*/ 	.word	0x00000080


	//   ....[2]....
        /*0c88*/ 	.word	0x000001a0


	//   ....[3]....
        /*0c8c*/ 	.word	0x000003d0


	//   ....[4]....
        /*0c90*/ 	.word	0x00001310


	//----- nvinfo : EIATTR_REG_RECONFIG
	.align		4
.L_28:
        /*0c94*/ 	.byte	0x01, 0x54
	.zero		2


	//----- nvinfo : EIATTR_MBARRIER_INSTR_OFFSETS
	.align		4
        /*0c98*/ 	.byte	0x04, 0x39
        /*0c9a*/ 	.short	(.L_30 - .L_29)


	//   ....[0]....
.L_29:
        /*0c9c*/ 	.word	0x00000320
        /*0ca0*/ 	.word	0x000000ff
        /*0ca4*/ 	.word	0x00000000
        /*0ca8*/ 	.short	0x0100
        /*0caa*/ 	.byte	0x09
	.zero		1


	//   ....[1]....
        /*0cac*/ 	.word	0x00000330
        /*0cb0*/ 	.word	0x000000ff
        /*0cb4*/ 	.word	0x00000028
        /*0cb8*/ 	.short	0x0100
        /*0cba*/ 	.byte	0x09
	.zero		1


	//   ....[2]....
        /*0cbc*/ 	.word	0x00000340
        /*0cc0*/ 	.word	0x000000ff
        /*0cc4*/ 	.word	0x00000008
        /*0cc8*/ 	.short	0x0100
        /*0cca*/ 	.byte	0x09
	.zero		1


	//   ....[3]....
        /*0ccc*/ 	.word	0x00000350
        /*0cd0*/ 	.word	0x000000ff
        /*0cd4*/ 	.word	0x00000030
        /*0cd8*/ 	.short	0x0100
        /*0cda*/ 	.byte	0x09
	.zero		1


	//   ....[4]....
        /*0cdc*/ 	.word	0x00000360
        /*0ce0*/ 	.word	0x000000ff
        /*0ce4*/ 	.word	0x00000010
        /*0ce8*/ 	.short	0x0100
        /*0cea*/ 	.byte	0x09
	.zero		1


	//   ....[5]....
        /*0cec*/ 	.word	0x00000370
        /*0cf0*/ 	.word	0x000000ff
        /*0cf4*/ 	.word	0x00000038
        /*0cf8*/ 	.short	0x0100
        /*0cfa*/ 	.byte	0x09
	.zero		1


	//   ....[6]....
        /*0cfc*/ 	.word	0x00000380
        /*0d00*/ 	.word	0x000000ff
        /*0d04*/ 	.word	0x00000018
        /*0d08*/ 	.short	0x0100
        /*0d0a*/ 	.byte	0x09
	.zero		1


	//   ....[7]....
        /*0d0c*/ 	.word	0x00000390
        /*0d10*/ 	.word	0x000000ff
        /*0d14*/ 	.word	0x00000040
        /*0d18*/ 	.short	0x0100
        /*0d1a*/ 	.byte	0x09
	.zero		1


	//   ....[8]....
        /*0d1c*/ 	.word	0x000003a0
        /*0d20*/ 	.word	0x000000ff
        /*0d24*/ 	.word	0x00000020
        /*0d28*/ 	.short	0x0100
        /*0d2a*/ 	.byte	0x09
	.zero		1


	//   ....[9]....
        /*0d2c*/ 	.word	0x000003b0
        /*0d30*/ 	.word	0x000000ff
        /*0d34*/ 	.word	0x00000048
        /*0d38*/ 	.short	0x0100
        /*0d3a*/ 	.byte	0x09
	.zero		1


	//   ....[10]....
        /*0d3c*/ 	.word	0x000005f0
        /*0d40*/ 	.word	0x000000ff
        /*0d44*/ 	.word	0x00000060
        /*0d48*/ 	.short	0x0100
        /*0d4a*/ 	.byte	0x06
	.zero		1


	//   ....[11]....
        /*0d4c*/ 	.word	0x00000600
        /*0d50*/ 	.word	0x000000ff
        /*0d54*/ 	.word	0x00000068
        /*0d58*/ 	.short	0x0100
        /*0d5a*/ 	.byte	0x06
	.zero		1


	//   ....[12]....
        /*0d5c*/ 	.word	0x00001b20
        /*0d60*/ 	.word	0x000000ff
        /*0d64*/ 	.word	0x00000000
        /*0d68*/ 	.short	0x010a
        /*0d6a*/ 	.byte	0x06
	.zero		1


	//   ....[13]....
        /*0d6c*/ 	.word	0x00001b60
        /*0d70*/ 	.word	0x000000ff
        /*0d74*/ 	.word	0x00000000
        /*0d78*/ 	.short	0x010a
        /*0d7a*/ 	.byte	0x06
	.zero		1


	//   ....[14]....
        /*0d7c*/ 	.word	0x00002df0
        /*0d80*/ 	.word	0x000000ff
        /*0d84*/ 	.word	0x00000000
        /*0d88*/ 	.short	0x010a
        /*0d8a*/ 	.byte	0x10
	.zero		1


	//   ....[15]....
        /*0d8c*/ 	.word	0x00002e30
        /*0d90*/ 	.word	0x000000ff
        /*0d94*/ 	.word	0x00000000
        /*0d98*/ 	.short	0x010a
        /*0d9a*/ 	.byte	0x10
	.zero		1


	//   ....[16]....
        /*0d9c*/ 	.word	0x00003ed0
        /*0da0*/ 	.word	0x000000ff
        /*0da4*/ 	.word	0x00000000
        /*0da8*/ 	.short	0x0101
        /*0daa*/ 	.byte	0x08
	.zero		1


	//   ....[17]....
        /*0dac*/ 	.word	0x000050a0
        /*0db0*/ 	.word	0x000000ff
        /*0db4*/ 	.word	0x00000000
        /*0db8*/ 	.short	0x0101
        /*0dba*/ 	.byte	0x08
	.zero		1


	//   ....[18]....
        /*0dbc*/ 	.word	0x0000f4d0
        /*0dc0*/ 	.word	0x0000000d
        /*0dc4*/ 	.word	0x00000028
        /*0dc8*/ 	.short	0x010a
        /*0dca*/ 	.byte	0x3f
	.zero		1


	//   ....[19]....
        /*0dcc*/ 	.word	0x0000f890
        /*0dd0*/ 	.word	0x00000004
        /*0dd4*/ 	.word	0x00000068
        /*0dd8*/ 	.short	0x0101
        /*0dda*/ 	.byte	0x3f
	.zero		1


	//   ....[20]....
        /*0ddc*/ 	.word	0x00010000
        /*0de0*/ 	.word	0x00000007
        /*0de4*/ 	.word	0x00000000
        /*0de8*/ 	.short	0x010a
        /*0dea*/ 	.byte	0x3f
	.zero		1


	//   ....[21]....
        /*0dec*/ 	.word	0x00010080
        /*0df0*/ 	.word	0x00000009
        /*0df4*/ 	.word	0x00000000
        /*0df8*/ 	.short	0x010a
        /*0dfa*/ 	.byte	0x3f
	.zero		1


	//   ....[22]....
        /*0dfc*/ 	.word	0x00010110
        /*0e00*/ 	.word	0x00000006
        /*0e04*/ 	.word	0x00000000
        /*0e08*/ 	.short	0x010a
        /*0e0a*/ 	.byte	0x3f
	.zero		1


	//   ....[23]....
        /*0e0c*/ 	.word	0x000101a0
        /*0e10*/ 	.word	0x00000009
        /*0e14*/ 	.word	0x00000000
        /*0e18*/ 	.short	0x010a
        /*0e1a*/ 	.byte	0x3f
	.zero		1


	//   ....[24]....
        /*0e1c*/ 	.word	0x00010230
        /*0e20*/ 	.word	0x00000003
        /*0e24*/ 	.word	0x00000000
        /*0e28*/ 	.short	0x010a
        /*0e2a*/ 	.byte	0x3f
	.zero		1


	//   ....[25]....
        /*0e2c*/ 	.word	0x000102a0
        /*0e30*/ 	.word	0x00000003
        /*0e34*/ 	.word	0x00000000
        /*0e38*/ 	.short	0x010a
        /*0e3a*/ 	.byte	0x3f
	.zero		1


	//   ....[26]....
        /*0e3c*/ 	.word	0x00010310
        /*0e40*/ 	.word	0x00000000
        /*0e44*/ 	.word	0x00000000
        /*0e48*/ 	.short	0x010a
        /*0e4a*/ 	.byte	0x3f
	.zero		1


	//   ....[27]....
        /*0e4c*/ 	.word	0x000103f0
        /*0e50*/ 	.word	0x0000000d
        /*0e54*/ 	.word	0x00000028
        /*0e58*/ 	.short	0x010a
        /*0e5a*/ 	.byte	0x3f
	.zero		1


	//   ....[28]....
        /*0e5c*/ 	.word	0x000104d0
        /*0e60*/ 	.word	0x00000007
        /*0e64*/ 	.word	0x00000000
        /*0e68*/ 	.short	0x010a
        /*0e6a*/ 	.byte	0x3f
	.zero		1


	//   ....[29]....
        /*0e6c*/ 	.word	0x00010520
        /*0e70*/ 	.word	0x00000009
        /*0e74*/ 	.word	0x00000000
        /*0e78*/ 	.short	0x010a
        /*0e7a*/ 	.byte	0x3f
	.zero		1


	//   ....[30]....
        /*0e7c*/ 	.word	0x00010570
        /*0e80*/ 	.word	0x00000006
        /*0e84*/ 	.word	0x00000000
        /*0e88*/ 	.short	0x010a
        /*0e8a*/ 	.byte	0x3f
	.zero		1


	//   ....[31]....
        /*0e8c*/ 	.word	0x000105c0
        /*0e90*/ 	.word	0x00000009
        /*0e94*/ 	.word	0x00000000
        /*0e98*/ 	.short	0x010a
        /*0e9a*/ 	.byte	0x3f
	.zero		1


	//----- nvinfo : EIATTR_NUM_MBARRIERS
	.align		4
.L_30:
        /*0e9c*/ 	.byte	0x03, 0x38
        /*0e9e*/ 	.short	0x000c


	//----- nvinfo : EIATTR_EXIT_INSTR_OFFSETS
	.align		4
        /*0ea0*/ 	.byte	0x04, 0x1c
        /*0ea2*/ 	.short	(.L_32 - .L_31)


	//   ....[0]....
.L_31:
        /*0ea4*/ 	.word	0x00000660


	//   ....[1]....
        /*0ea8*/ 	.word	0x00000fb0


	//   ....[2]....
        /*0eac*/ 	.word	0x0000eb10


	//   ....[3]....
        /*0eb0*/ 	.word	0x0000f160


	//   ....[4]....
        /*0eb4*/ 	.word	0x00010280


	//----- nvinfo : EIATTR_MAX_THREADS
	.align		4
.L_32:
        /*0eb8*/ 	.byte	0x04, 0x05
        /*0eba*/ 	.short	(.L_34 - .L_33)
.L_33:
        /*0ebc*/ 	.word	0x00000180
        /*0ec0*/ 	.word	0x00000001
        /*0ec4*/ 	.word	0x00000001


	//----- nvinfo : EIATTR_CRS_STACK_SIZE
	.align		4
.L_34:
        /*0ec8*/ 	.byte	0x04, 0x1e
        /*0eca*/ 	.short	(.L_36 - .L_35)
.L_35:
        /*0ecc*/ 	.word	0x00000000


	//----- nvinfo : EIATTR_CBANK_PARAM_SIZE
	.align		4
.L_36:
        /*0ed0*/ 	.byte	0x03, 0x19
        /*0ed2*/ 	.short	0x0470


	//----- nvinfo : EIATTR_PARAM_CBANK
	.align		4
        /*0ed4*/ 	.byte	0x04, 0x0a
        /*0ed6*/ 	.short	(.L_38 - .L_37)
	.align		4
.L_37:
        /*0ed8*/ 	.word	index@(.nv.constant0._ZN7cutlass13device_kernelINS_4gemm6kernel13GemmUniversalIN4cute5tupleIJiiiiEEENS1_10collective13CollectiveMmaINS1_37MainloopSm90TmaGmmaWarpSpecializedFP8ILi5ENS5_IJNS4_1CILi1EEESB_SB_EEENS1_35KernelTmaWarpSpecializedCooperativeEEENS5_IJNSA_ILi256EEENSA_ILi128EEENSA_ILi64EEEEEENS_12float_e4m3_tENS5_IJlSB_lEEESJ_SK_NS4_8TiledMMAINS4_8MMA_AtomIJNS4_4SM904GMMA31MMA_64x128x32_F32E4M3E4M3_SS_TNILNSO_7ScaleInE1ELSQ_1EEEEEENS4_6LayoutINS5_IJNSA_ILi2EEESB_SB_EEENS5_IJSB_NSA_ILi0EEESW_EEEEENS5_IJNS4_10UnderscoreESZ_SZ_EEEEENS4_13SM90_TMA_LOADENS4_14ComposedLayoutINS4_7SwizzleILi2ELi4ELi3EEENS4_18smem_ptr_flag_bitsILi8EEENST_INS5_IJNSA_ILi8EEESH_EEENS5_IJSH_SB_EEEEEEEvNS4_8identityES12_S1C_vS1D_EENS_8epilogue10collective6detail29Sm90TmaWarpSpecializedAdapterINS1G_15DefaultEpilogueISJ_SK_SK_NS1F_6thread17LinearCombinationISJ_Li1EffLNS1K_9ScaleType4KindE0ELNS_15FloatRoundStyleE2ESJ_EENS1_15EpilogueDefaultEEEEEvvEEEEvNT_6ParamsE)
        /*0edc*/ 	.short	0x0210
        /*0ede*/ 	.short	0x0470


	//----- nvinfo : EIATTR_SW_WAR
	.align		4
.L_38:
        /*0ee0*/ 	.byte	0x04, 0x36
        /*0ee2*/ 	.short	(.L_40 - .L_39)
.L_39:
        /*0ee4*/ 	.word	0x00000008
.L_40:


//--------------------- .nv.callgraph             --------------------------
	.section	.nv.callgraph,"",@"SHT_CUDA_CALLGRAPH"
	.align	4
	.sectionentsize	8
	.align		4
        /*0000*/ 	.word	0x00000000
	.align		4
        /*0004*/ 	.word	0xffffffff
	.align		4
        /*0008*/ 	.word	0x00000000
	.align		4
        /*000c*/ 	.word	0xfffffffe
	.align		4
        /*0010*/ 	.word	0x00000000
	.align		4
        /*0014*/ 	.word	0xfffffffd
	.align		4
        /*0018*/ 	.word	0x00000000
	.align		4
        /*001c*/ 	.word	0xfffffffc


//--------------------- .nv.constant4             --------------------------
	.section	.nv.constant4,"a",@progbits
	.align	8
	.align		8
.nv.constant4:
        /*0000*/ 	.dword	_ZN40_INTERNAL_cf43d3aa_4_k_cu_c887c742_247094cuda3std3__45__cpo5beginE
	.align		8
        /*0008*/ 	.dword	_ZN40_INTERNAL_cf43d3aa_4_k_cu_c887c742_247094cuda3std3__45__cpo3endE
	.align		8
        /*0010*/ 	.dword	_ZN40_INTERNAL_cf43d3aa_4_k_cu_c887c742_247094cuda3std3__45__cpo6cbeginE
	.align		8
        /*0018*/ 	.dword	_ZN40_INTERNAL_cf43d3aa_4_k_cu_c887c742_247094cuda3std3__45__cpo4cendE
	.align		8
        /*0020*/ 	.dword	_ZN40_INTERNAL_cf43d3aa_4_k_cu_c887c742_247094cuda3std3__442_GLOBAL__N__cf43d3aa_4_k_cu_c887c742_247096ignoreE
	.align		8
        /*0028*/ 	.dword	_ZN40_INTERNAL_cf43d3aa_4_k_cu_c887c742_247094cuda3std3__419piecewise_constructE
	.align		8
        /*0030*/ 	.dword	_ZN40_INTERNAL_cf43d3aa_4_k_cu_c887c742_247094cuda3std3__48in_placeE
	.align		8
        /*0038*/ 	.dword	_ZN40_INTERNAL_cf43d3aa_4_k_cu_c887c742_247094cuda3std6ranges3__45__cpo4swapE
	.align		8
        /*0040*/ 	.dword	_ZN40_INTERNAL_cf43d3aa_4_k_cu_c887c742_247094cuda3std6ranges3__45__cpo9iter_moveE
	.align		8
        /*0048*/ 	.dword	_ZN40_INTERNAL_cf43d3aa_4_k_cu_c887c742_247094cute7productE
	.align		8
        /*0050*/ 	.dword	_ZN40_INTERNAL_cf43d3aa_4_k_cu_c887c742_247094cute1_E


//--------------------- .text._ZN7cutlass13device_kernelINS_4gemm6kernel13GemmUniversalIN4cute5tupleIJiiiiEEENS1_10collective13CollectiveMmaINS1_37MainloopSm90TmaGmmaWarpSpecializedFP8ILi5ENS5_IJNS4_1CILi1EEESB_SB_EEENS1_35KernelTmaWarpSpecializedCooperativeEEENS5_IJNSA_ILi256EEENSA_ILi128EEENSA_ILi64EEEEEENS_12float_e4m3_tENS5_IJlSB_lEEESJ_SK_NS4_8TiledMMAINS4_8MMA_AtomIJNS4_4SM904GMMA31MMA_64x128x32_F32E4M3E4M3_SS_TNILNSO_7ScaleInE1ELSQ_1EEEEEENS4_6LayoutINS5_IJNSA_ILi2EEESB_SB_EEENS5_IJSB_NSA_ILi0EEESW_EEEEENS5_IJNS4_10UnderscoreESZ_SZ_EEEEENS4_13SM90_TMA_LOADENS4_14ComposedLayoutINS4_7SwizzleILi2ELi4ELi3EEENS4_18smem_ptr_flag_bitsILi8EEENST_INS5_IJNSA_ILi8EEESH_EEENS5_IJSH_SB_EEEEEEEvNS4_8identityES12_S1C_vS1D_EENS_8epilogue10collective6detail29Sm90TmaWarpSpecializedAdapterINS1G_15DefaultEpilogueISJ_SK_SK_NS1F_6thread17LinearCombinationISJ_Li1EffLNS1K_9ScaleType4KindE0ELNS_15FloatRoundStyleE2ESJ_EENS1_15EpilogueDefaultEEEEEvvEEEEvNT_6ParamsE --------------------------
	.section	.text._ZN7cutlass13device_kernelINS_4gemm6kernel13GemmUniversalIN4cute5tupleIJiiiiEEENS1_10collective13CollectiveMmaINS1_37MainloopSm90TmaGmmaWarpSpecializedFP8ILi5ENS5_IJNS4_1CILi1EEESB_SB_EEENS1_35KernelTmaWarpSpecializedCooperativeEEENS5_IJNSA_ILi256EEENSA_ILi128EEENSA_ILi64EEEEEENS_12float_e4m3_tENS5_IJlSB_lEEESJ_SK_NS4_8TiledMMAINS4_8MMA_AtomIJNS4_4SM904GMMA31MMA_64x128x32_F32E4M3E4M3_SS_TNILNSO_7ScaleInE1ELSQ_1EEEEEENS4_6LayoutINS5_IJNSA_ILi2EEESB_SB_EEENS5_IJSB_NSA_ILi0EEESW_EEEEENS5_IJNS4_10UnderscoreESZ_SZ_EEEEENS4_13SM90_TMA_LOADENS4_14ComposedLayoutINS4_7SwizzleILi2ELi4ELi3EEENS4_18smem_ptr_flag_bitsILi8EEENST_INS5_IJNSA_ILi8EEESH_EEENS5_IJSH_SB_EEEEEEEvNS4_8identityES12_S1C_vS1D_EENS_8epilogue10collective6detail29Sm90TmaWarpSpecializedAdapterINS1G_15DefaultEpilogueISJ_SK_SK_NS1F_6thread17LinearCombinationISJ_Li1EffLNS1K_9ScaleType4KindE0ELNS_15FloatRoundStyleE2ESJ_EENS1_15EpilogueDefaultEEEEEvvEEEEvNT_6ParamsE,"ax",@progbits
	.align	128
.text._ZN7cutlass13device_kernelINS_4gemm6kernel13GemmUniversalIN4cute5tupleIJiiiiEEENS1_10collective13CollectiveMmaINS1_37MainloopSm90TmaGmmaWarpSpecializedFP8ILi5ENS5_IJNS4_1CILi1EEESB_SB_EEENS1_35KernelTmaWarpSpecializedCooperativeEEENS5_IJNSA_ILi256EEENSA_ILi128EEENSA_ILi64EEEEEENS_12float_e4m3_tENS5_IJlSB_lEEESJ_SK_NS4_8TiledMMAINS4_8MMA_AtomIJNS4_4SM904GMMA31MMA_64x128x32_F32E4M3E4M3_SS_TNILNSO_7ScaleInE1ELSQ_1EEEEEENS4_6LayoutINS5_IJNSA_ILi2EEESB_SB_EEENS5_IJSB_NSA_ILi0EEESW_EEEEENS5_IJNS4_10UnderscoreESZ_SZ_EEEEENS4_13SM90_TMA_LOADENS4_14ComposedLayoutINS4_7SwizzleILi2ELi4ELi3EEENS4_18smem_ptr_flag_bitsILi8EEENST_INS5_IJNSA_ILi8EEESH_EEENS5_IJSH_SB_EEEEEEEvNS4_8identityES12_S1C_vS1D_EENS_8epilogue10collective6detail29Sm90TmaWarpSpecializedAdapterINS1G_15DefaultEpilogueISJ_SK_SK_NS1F_6thread17LinearCombinationISJ_Li1EffLNS1K_9ScaleType4KindE0ELNS_15FloatRoundStyleE2ESJ_EENS1_15EpilogueDefaultEEEEEvvEEEEvNT_6ParamsE:
        .type           _ZN7cutlass13device_kernelINS_4gemm6kernel13GemmUniversalIN4cute5tupleIJiiiiEEENS1_10collective13CollectiveMmaINS1_37MainloopSm90TmaGmmaWarpSpecializedFP8ILi5ENS5_IJNS4_1CILi1EEESB_SB_EEENS1_35KernelTmaWarpSpecializedCooperativeEEENS5_IJNSA_ILi256EEENSA_ILi128EEENSA_ILi64EEEEEENS_12float_e4m3_tENS5_IJlSB_lEEESJ_SK_NS4_8TiledMMAINS4_8MMA_AtomIJNS4_4SM904GMMA31MMA_64x128x32_F32E4M3E4M3_SS_TNILNSO_7ScaleInE1ELSQ_1EEEEEENS4_6LayoutINS5_IJNSA_ILi2EEESB_SB_EEENS5_IJSB_NSA_ILi0EEESW_EEEEENS5_IJNS4_10UnderscoreESZ_SZ_EEEEENS4_13SM90_TMA_LOADENS4_14ComposedLayoutINS4_7SwizzleILi2ELi4ELi3EEENS4_18smem_ptr_flag_bitsILi8EEENST_INS5_IJNSA_ILi8EEESH_EEENS5_IJSH_SB_EEEEEEEvNS4_8identityES12_S1C_vS1D_EENS_8epilogue10collective6detail29Sm90TmaWarpSpecializedAdapterINS1G_15DefaultEpilogueISJ_SK_SK_NS1F_6thread17LinearCombinationISJ_Li1EffLNS1K_9ScaleType4KindE0ELNS_15FloatRoundStyleE2ESJ_EENS1_15EpilogueDefaultEEEEEvvEEEEvNT_6ParamsE,@function
        .size           _ZN7cutlass13device_kernelINS_4gemm6kernel13GemmUniversalIN4cute5tupleIJiiiiEEENS1_10collective13CollectiveMmaINS1_37MainloopSm90TmaGmmaWarpSpecializedFP8ILi5ENS5_IJNS4_1CILi1EEESB_SB_EEENS1_35KernelTmaWarpSpecializedCooperativeEEENS5_IJNSA_ILi256EEENSA_ILi128EEENSA_ILi64EEEEEENS_12float_e4m3_tENS5_IJlSB_lEEESJ_SK_NS4_8TiledMMAINS4_8MMA_AtomIJNS4_4SM904GMMA31MMA_64x128x32_F32E4M3E4M3_SS_TNILNSO_7ScaleInE1ELSQ_1EEEEEENS4_6LayoutINS5_IJNSA_ILi2EEESB_SB_EEENS5_IJSB_NSA_ILi0EEESW_EEEEENS5_IJNS4_10UnderscoreESZ_SZ_EEEEENS4_13SM90_TMA_LOADENS4_14ComposedLayoutINS4_7SwizzleILi2ELi4ELi3EEENS4_18smem_ptr_flag_bitsILi8EEENST_INS5_IJNSA_ILi8EEESH_EEENS5_IJSH_SB_EEEEEEEvNS4_8identityES12_S1C_vS1D_EENS_8epilogue10collective6detail29Sm90TmaWarpSpecializedAdapterINS1G_15DefaultEpilogueISJ_SK_SK_NS1F_6thread17LinearCombinationISJ_Li1EffLNS1K_9ScaleType4KindE0ELNS_15FloatRoundStyleE2ESJ_EENS1_15EpilogueDefaultEEEEEvvEEEEvNT_6ParamsE,(.L_x_331 - _ZN7cutlass13device_kernelINS_4gemm6kernel13GemmUniversalIN4cute5tupleIJiiiiEEENS1_10collective13CollectiveMmaINS1_37MainloopSm90TmaGmmaWarpSpecializedFP8ILi5ENS5_IJNS4_1CILi1EEESB_SB_EEENS1_35KernelTmaWarpSpecializedCooperativeEEENS5_IJNSA_ILi256EEENSA_ILi128EEENSA_ILi64EEEEEENS_12float_e4m3_tENS5_IJlSB_lEEESJ_SK_NS4_8TiledMMAINS4_8MMA_AtomIJNS4_4SM904GMMA31MMA_64x128x32_F32E4M3E4M3_SS_TNILNSO_7ScaleInE1ELSQ_1EEEEEENS4_6LayoutINS5_IJNSA_ILi2EEESB_SB_EEENS5_IJSB_NSA_ILi0EEESW_EEEEENS5_IJNS4_10UnderscoreESZ_SZ_EEEEENS4_13SM90_TMA_LOADENS4_14ComposedLayoutINS4_7SwizzleILi2ELi4ELi3EEENS4_18smem_ptr_flag_bitsILi8EEENST_INS5_IJNSA_ILi8EEESH_EEENS5_IJSH_SB_EEEEEEEvNS4_8identityES12_S1C_vS1D_EENS_8epilogue10collective6detail29Sm90TmaWarpSpecializedAdapterINS1G_15DefaultEpilogueISJ_SK_SK_NS1F_6thread17LinearCombinationISJ_Li1EffLNS1K_9ScaleType4KindE0ELNS_15FloatRoundStyleE2ESJ_EENS1_15EpilogueDefaultEEEEEvvEEEEvNT_6ParamsE)
        .other          _ZN7cutlass13device_kernelINS_4gemm6kernel13GemmUniversalIN4cute5tupleIJiiiiEEENS1_10collective13CollectiveMmaINS1_37MainloopSm90TmaGmmaWarpSpecializedFP8ILi5ENS5_IJNS4_1CILi1EEESB_SB_EEENS1_35KernelTmaWarpSpecializedCooperativeEEENS5_IJNSA_ILi256EEENSA_ILi128EEENSA_ILi64EEEEEENS_12float_e4m3_tENS5_IJlSB_lEEESJ_SK_NS4_8TiledMMAINS4_8MMA_AtomIJNS4_4SM904GMMA31MMA_64x128x32_F32E4M3E4M3_SS_TNILNSO_7ScaleInE1ELSQ_1EEEEEENS4_6LayoutINS5_IJNSA_ILi2EEESB_SB_EEENS5_IJSB_NSA_ILi0EEESW_EEEEENS5_IJNS4_10UnderscoreESZ_SZ_EEEEENS4_13SM90_TMA_LOADENS4_14ComposedLayoutINS4_7SwizzleILi2ELi4ELi3EEENS4_18smem_ptr_flag_bitsILi8EEENST_INS5_IJNSA_ILi8EEESH_EEENS5_IJSH_SB_EEEEEEEvNS4_8identityES12_S1C_vS1D_EENS_8epilogue10collective6detail29Sm90TmaWarpSpecializedAdapterINS1G_15DefaultEpilogueISJ_SK_SK_NS1F_6thread17LinearCombinationISJ_Li1EffLNS1K_9ScaleType4KindE0ELNS_15FloatRoundStyleE2ESJ_EENS1_15EpilogueDefaultEEEEEvvEEEEvNT_6ParamsE,@"STO_CUDA_ENTRY STV_DEFAULT"
_ZN7cutlass13device_kernelINS_4gemm6kernel13GemmUniversalIN4cute5tupleIJiiiiEEENS1_10collective13CollectiveMmaINS1_37MainloopSm90TmaGmmaWarpSpecializedFP8ILi5ENS5_IJNS4_1CILi1EEESB_SB_EEENS1_35KernelTmaWarpSpecializedCooperativeEEENS5_IJNSA_ILi256EEENSA_ILi128EEENSA_ILi64EEEEEENS_12float_e4m3_tENS5_IJlSB_lEEESJ_SK_NS4_8TiledMMAINS4_8MMA_AtomIJNS4_4SM904GMMA31MMA_64x128x32_F32E4M3E4M3_SS_TNILNSO_7ScaleInE1ELSQ_1EEEEEENS4_6LayoutINS5_IJNSA_ILi2EEESB_SB_EEENS5_IJSB_NSA_ILi0EEESW_EEEEENS5_IJNS4_10UnderscoreESZ_SZ_EEEEENS4_13SM90_TMA_LOADENS4_14ComposedLayoutINS4_7SwizzleILi2ELi4ELi3EEENS4_18smem_ptr_flag_bitsILi8EEENST_INS5_IJNSA_ILi8EEESH_EEENS5_IJSH_SB_EEEEEEEvNS4_8identityES12_S1C_vS1D_EENS_8epilogue10collective6detail29Sm90TmaWarpSpecializedAdapterINS1G_15DefaultEpilogueISJ_SK_SK_NS1F_6thread17LinearCombinationISJ_Li1EffLNS1K_9ScaleType4KindE0ELNS_15FloatRoundStyleE2ESJ_EENS1_15EpilogueDefaultEEEEEvvEEEEvNT_6ParamsE:
[----:B------:R-:W0:Y:S02]  /*0000*/  LDC R1, c[0x0][0x28] ;  /* 0x00000a00ff017b82 */ /* 0x000e240000000800 */
[----:B0-----:R-:W-:Y:S01]  /*0010*/  VIADD R1, R1, 0xffffff00 ;  /* 0xffffff0001017836 */ /* 0x001fe20000000000 */
[----:B------:R-:W0:Y:S01]  /*0020*/  S2R R2, SR_TID.X ;  /* 0x0000000000027919 */ /* 0x000e220000002100 */
[----:B------:R-:W-:Y:S01]  /*0030*/  ELECT P0, URZ, PT ;  /* 0x00000000003f782f */ /* 0x000fe20003800000 */
[----:B------:R-:W-:Y:S01]  /*0040*/  BSSY B0, `(.L_x_0) ;  /* 0x0000015000007945 */ /* 0x000fe20003800000 */
[--C-:B0-----:R-:W-:Y:S02]  /*0050*/  SHF.R.U32.HI R0, RZ, 0x5, R2.reuse ;  /* 0x00000005ff007819 */ /* 0x101fe40000011602 */
[----:B------:R-:W-:-:S03]  /*0060*/  SHF.R.U32.HI R2, RZ, 0x7, R2 ;  /* 0x00000007ff027819 */ /* 0x000fc60000011602 */
[----:B------:R-:W0:Y:S04]  /*0070*/  SHFL.IDX PT, R3, R0, RZ, 0x1f ;  /* 0x00001fff00037589 */ /* 0x000e2800000e0000 */
[----:B------:R-:W1:Y:S01]  /*0080*/  SHFL.IDX PT, R2, R2, RZ, 0x1f ;  /* 0x00001fff02027589 */ /* 0x000e6200000e0000 */
[----:B0-----:R-:W-:Y:S02]  /*0090*/  R2UR UR4, R3 ;  /* 0x00000000030472ca */ /* 0x001fe400000e0000 */
[----:B-1----:R-:W-:-:S11]  /*00a0*/  R2UR UR6, R2 ;  /* 0x00000000020672ca */ /* 0x002fd600000e0000 */
[----:B------:R-:W-:Y:S02]  /*00b0*/  USHF.R.S32.HI UR5, URZ, 0x1f, UR4 ;  /* 0x0000001f3f057899 */ /* 0x000fe40008011404 */
[----:B------:R-:W-:Y:S02]  /*00c0*/  ISETP.NE.OR P0, PT, RZ, UR4, !P0 ;  /* 0x00000004ff007c0c */ /* 0x000fe4000c705670 */
[----:B------:R-:W-:-:S04]  /*00d0*/  ULEA.HI UR5, UR5, UR4, URZ, 0x2 ;  /* 0x0000000405057291 */ /* 0x000fc8000f8f103f */
[----:B------:R-:W-:-:S04]  /*00e0*/  ULOP3.LUT UR5, UR5, 0xfffffffc, URZ, 0xc0, !UPT ;  /* 0xfffffffc05057892 */ /* 0x000fc8000f8ec03f */
[----:B------:R-:W-:-:S03]  /*00f0*/  UIADD3 UR8, UR4, -UR5, URZ ;  /* 0x8000000504087290 */ /* 0x000fc6000fffe03f */
[----:B------:R-:W-:Y:S09]  /*0100*/  @P0 BRA `(.L_x_1) ;  /* 0x0000000000200947 */ /* 0x000ff20003800000 */
[----:B------:R-:W-:Y:S02]  /*0110*/  ULDC.64 UR4, c[0x0][0x198] ;  /* 0x0000660000047ab9 */ /* 0x000fe40000000a00 */
[----:B------:R-:W-:Y:S02]  /*0120*/  UIADD3 UR10, UP0, UR4, 0xf0, URZ ;  /* 0x000000f0040a7890 */ /* 0x000fe4000ff1e03f */
[----:B------:R-:W-:Y:S02]  /*0130*/  UIADD3 UR4, UP1, UR4, 0x1f0, URZ ;  /* 0x000001f004047890 */ /* 0x000fe4000ff3e03f */
[----:B------:R-:W-:Y:S02]  /*0140*/  UIADD3.X UR11, URZ, UR5, URZ, UP0, !UPT ;  /* 0x000000053f0b7290 */ /* 0x000fe400087fe43f */
[----:B------:R-:W-:-:S07]  /*0150*/  UIADD3.X UR5, URZ, UR5, URZ, UP1, !UPT ;  /* 0x000000053f057290 */ /* 0x000fce0008ffe43f */
[----:B------:R0:W-:Y:S02]  /*0160*/  UTMACCTL.PF [UR10] ;  /* 0x000000000a0079b9 */ /* 0x0001e40008040000 */
[----:B------:R0:W-:Y:S02]  /*0170*/  UTMACCTL.PF [UR4] ;  /* 0x00000000040079b9 */ /* 0x0001e40008040000 */
[----:B0-----:R-:W-:Y:S01]  /*0180*/  NOP ;  /* 0x0000000000007918 */ /* 0x001fe20000000000 */
.L_x_1:
[----:B------:R-:W-:Y:S05]  /*0190*/  BSYNC B0 ;  /* 0x0000000000007941 */ /* 0x000fea0003800000 */
.L_x_0:
[----:B------:R-:W0:Y:S01]  /*01a0*/  SHFL.IDX PT, R2, R0, RZ, 0x1f ;  /* 0x00001fff00027589 */ /* 0x000e2200000e0000 */
[----:B------:R-:W-:Y:S01]  /*01b0*/  UISETP.NE.AND UP0, UPT, UR8, 0x3, UPT ;  /* 0x000000030800788c */ /* 0x000fe2000bf05270 */
[----:B------:R-:W-:Y:S01]  /*01c0*/  ISETP.NE.AND P1, PT, RZ, UR6, PT ;  /* 0x00000006ff007c0c */ /* 0x000fe2000bf25270 */
[----:B------:R-:W-:Y:S02]  /*01d0*/  UIADD3 UR10, UR6, -0x1, URZ ;  /* 0xffffffff060a7890 */ /* 0x000fe4000fffe03f */
[----:B------:R-:W-:Y:S02]  /*01e0*/  UISETP.EQ.OR UP0, UPT, UR8, URZ, !UP0 ;  /* 0x0000003f0800728c */ /* 0x000fe4000c702670 */
[----:B------:R-:W-:Y:S02]  /*01f0*/  UISETP.GE.U32.AND UP1, UPT, UR10, 0x2, UPT ;  /* 0x000000020a00788c */ /* 0x000fe4000bf26070 */
[----:B------:R-:W-:-:S04]  /*0200*/  UISETP.EQ.AND UP0, UPT, UR6, URZ, UP0 ;  /* 0x0000003f0600728c */ /* 0x000fc80008702270 */
[----:B------:R-:W-:-:S04]  /*0210*/  USEL UR13, URZ, 0x1, !UP0 ;  /* 0x000000013f0d7887 */ /* 0x000fc8000c000000 */
[----:B------:R-:W-:Y:S01]  /*0220*/  USEL UR13, UR13, 0x2, UP1 ;  /* 0x000000020d0d7887 */ /* 0x000fe20008800000 */
[----:B0-----:R-:W-:-:S13]  /*0230*/  ISETP.NE.AND P0, PT, R2, RZ, PT ;  /* 0x000000ff0200720c */ /* 0x001fda0003f05270 */
[----:B------:R-:W-:Y:S05]  /*0240*/  @P0 BRA `(.L_x_2) ;  /* 0x0000000000600947 */ /* 0x000fea0003800000 */
[----:B------:R-:W0:Y:S01]  /*0250*/  S2UR UR9, SR_CgaCtaId ;  /* 0x00000000000979c3 */ /* 0x000e220000008800 */
[----:B------:R-:W-:Y:S01]  /*0260*/  UMOV UR4, 0x400 ;  /* 0x0000040000047882 */ /* 0x000fe20000000000 */
[----:B------:R-:W-:Y:S01]  /*0270*/  UMOV UR5, 0x1 ;  /* 0x0000000100057882 */ /* 0x000fe20000000000 */
[----:B------:R-:W-:Y:S01]  /*0280*/  UMOV UR6, 0x100 ;  /* 0x0000010000067882 */ /* 0x000fe20000000000 */
[----:B------:R-:W-:Y:S01]  /*0290*/  ELECT P0, URZ, PT ;  /* 0x00000000003f782f */ /* 0x000fe20003800000 */
[----:B------:R-:W-:-:S04]  /*02a0*/  UIADD3 UR6, -UR6, 0x100000, URZ ;  /* 0x0010000006067890 */ /* 0x000fc8000fffe13f */
[----:B------:R-:W-:Y:S02]  /*02b0*/  USHF.L.U32 UR7, UR6, 0xb, URZ ;  /* 0x0000000b06077899 */ /* 0x000fe4000800063f */
[----:B------:R-:W-:Y:S02]  /*02c0*/  USHF.L.U32 UR6, UR6, 0x1, URZ ;  /* 0x0000000106067899 */ /* 0x000fe4000800063f */
[----:B0-----:R-:W-:Y:S02]  /*02d0*/  ULEA UR9, UR9, UR4, 0x18 ;  /* 0x0000000409097291 */ /* 0x001fe4000f8ec03f */
[----:B------:R-:W-:-:S04]  /*02e0*/  UIADD3 UR4, -UR5, 0x100000, URZ ;  /* 0x0010000005047890 */ /* 0x000fc8000fffe13f */
[----:B------:R-:W-:Y:S02]  /*02f0*/  USHF.L.U32 UR5, UR4, 0xb, URZ ;  /* 0x0000000b04057899 */ /* 0x000fe4000800063f */
[----:B------:R-:W-:Y:S01]  /*0300*/  USHF.L.U32 UR4, UR4, 0x1, URZ ;  /* 0x0000000104047899 */ /* 0x000fe2000800063f */
[----:B------:R-:W0:Y:S11]  /*0310*/  FENCE.VIEW.ASYNC.S ;  /* 0x00000000000073c6 */ /* 0x000e360000000000 */
[----:B0-----:R0:W1:Y:S01]  /*0320*/  SYNCS.EXCH.64 URZ, [UR9], UR4 ;  /* 0x00000004093f75b2 */ /* 0x0010620008000100 */
[----:B------:R0:W2:Y:S01]  /*0330*/  SYNCS.EXCH.64 URZ, [UR9+0x28], UR6 ;  /* 0x00002806093f75b2 */ /* 0x0000a20008000100 */
[----:B------:R0:W3:Y:S01]  /*0340*/  SYNCS.EXCH.64 URZ, [UR9+0x8], UR4 ;  /* 0x00000804093f75b2 */ /* 0x0000e20008000100 */
[----:B------:R0:W4:Y:S01]  /*0350*/  SYNCS.EXCH.64 URZ, [UR9+0x30], UR6 ;  /* 0x00003006093f75b2 */ /* 0x0001220008000100 */
[----:B------:R0:W0:Y:S01]  /*0360*/  SYNCS.EXCH.64 URZ, [UR9+0x10], UR4 ;  /* 0x00001004093f75b2 */ /* 0x0000220008000100 */
[----:B------:R0:W0:Y:S01]  /*0370*/  SYNCS.EXCH.64 URZ, [UR9+0x38], UR6 ;  /* 0x00003806093f75b2 */ /* 0x0000220008000100 */
[----:B------:R0:W0:Y:S01]  /*0380*/  SYNCS.EXCH.64 URZ, [UR9+0x18], UR4 ;  /* 0x00001804093f75b2 */ /* 0x0000220008000100 */
[----:B------:R0:W0:Y:S01]  /*0390*/  SYNCS.EXCH.64 URZ, [UR9+0x40], UR6 ;  /* 0x00004006093f75b2 */ /* 0x0000220008000100 */
[----:B------:R0:W0:Y:S01]  /*03a0*/  SYNCS.EXCH.64 URZ, [UR9+0x20], UR4 ;  /* 0x00002004093f75b2 */ /* 0x0000220008000100 */
[----:B------:R0:W0:Y:S01]  /*03b0*/  SYNCS.EXCH.64 URZ, [UR9+0x48], UR6 ;  /* 0x00004806093f75b2 */ /* 0x0000220008000100 */
[----:B------:R-:W-:Y:S01]  /*03c0*/  NOP ;  /* 0x0000000000007918 */ /* 0x000fe20000000000 */
.L_x_2:
[----:B------:R-:W5:Y:S01]  /*03d0*/  SHFL.IDX PT, R0, R0, RZ, 0x1f ;  /* 0x00001fff00007589 */ /* 0x000f6200000e0000 */
[----:B------:R-:W1:Y:S01]  /*03e0*/  LDC R2, c[0x0][0x65c] ;  /* 0x00019700ff027b82 */ /* 0x000e620000000800 */
[----:B------:R-:W-:Y:S01]  /*03f0*/  ELECT P0, URZ, PT ;  /* 0x00000000003f782f */ /* 0x000fe20003800000 */
[----:B------:R-:W-:Y:S01]  /*0400*/  IMAD.MOV.U32 R3, RZ, RZ, RZ ;  /* 0x000000ffff037224 */ /* 0x000fe200078e00ff */
[----:B0-----:R-:W-:Y:S01]  /*0410*/  UMOV UR4, 0x20 ;  /* 0x0000002000047882 */ /* 0x001fe20000000000 */
[----:B------:R-:W-:Y:S01]  /*0420*/  NOP ;  /* 0x0000000000007918 */ /* 0x000fe20000000000 */
[----:B------:R-:W-:Y:S01]  /*0430*/  NOP ;  /* 0x0000000000007918 */ /* 0x000fe20000000000 */
[----:B-----5:R-:W-:Y:S02]  /*0440*/  ISETP.NE.OR P0, PT, R0, RZ, !P0 ;  /* 0x000000ff0000720c */ /* 0x020fe40004705670 */
[----:B-1----:R-:W-:Y:S01]  /*0450*/  ISETP.NE.AND P4, PT, R2, 0x1, PT ;  /* 0x000000010200780c */ /* 0x002fe20003f85270 */
[----:B------:R-:W0:Y:S01]  /*0460*/  S2R R0, SR_CTAID.Y ;  /* 0x0000000000007919 */ /* 0x000e220000002600 */
[----:B------:R-:W1:Y:S09]  /*0470*/  S2R R2, SR_CTAID.X ;  /* 0x0000000000027919 */ /* 0x000e720000002500 */
[----:B------:R-:W-:Y:S01]  /*0480*/  VOTEU.ALL UP0, P0 ;  /* 0x00000000003f7886 */ /* 0x000fe20000000000 */
[----:B------:R-:W-:Y:S01]  /*0490*/  VOTEU.ALL UP1, P0 ;  /* 0x00000000003f7886 */ /* 0x000fe20000020000 */
[----:B------:R-:W1:Y:S01]  /*04a0*/  @P4 LDC R7, c[0x0][0x10] ;  /* 0x00000400ff074b82 */ /* 0x000e620000000800 */
[----:B------:R-:W-:-:S02]  /*04b0*/  @P4 IMAD.MOV.U32 R5, RZ, RZ, RZ ;  /* 0x000000ffff054224 */ /* 0x000fc400078e00ff */
[----:B------:R-:W-:Y:S01]  /*04c0*/  @P4 IMAD.MOV.U32 R11, RZ, RZ, RZ ;  /* 0x000000ffff0b4224 */ /* 0x000fe200078e00ff */
[----:B------:R-:W-:Y:S01]  /*04d0*/  @!UP0 UMOV UR6, 0x400 ;  /* 0x0000040000068882 */ /* 0x000fe20000000000 */
[----:B------:R-:W-:-:S04]  /*04e0*/  @!UP0 UIADD3 UR4, -UR4, 0x100000, URZ ;  /* 0x0010000004048890 */ /* 0x000fc8000fffe13f */
[----:B------:R-:W-:Y:S02]  /*04f0*/  @!UP0 USHF.L.U32 UR5, UR4, 0xb, URZ ;  /* 0x0000000b04058899 */ /* 0x000fe4000800063f */
[----:B------:R-:W-:Y:S01]  /*0500*/  @!UP0 USHF.L.U32 UR4, UR4, 0x1, URZ ;  /* 0x0000000104048899 */ /* 0x000fe2000800063f */
[----:B------:R-:W5:Y:S08]  /*0510*/  @!P4 LDC R9, c[0x0][0xc] ;  /* 0x00000300ff09cb82 */ /* 0x000f700000000800 */
[----:B------:R-:W2:Y:S01]  /*0520*/  @!UP0 S2UR UR7, SR_CgaCtaId ;  /* 0x00000000000789c3 */ /* 0x000ea20000008800 */
[----:B0-----:R-:W-:-:S04]  /*0530*/  @P4 IMAD.MOV.U32 R4, RZ, RZ, R0 ;  /* 0x000000ffff044224 */ /* 0x001fc800078e0000 */
[----:B-1----:R-:W-:-:S04]  /*0540*/  @P4 IMAD.WIDE.U32 R6, R2, R7, R4 ;  /* 0x0000000702064225 */ /* 0x002fc800078e0004 */
[----:B------:R-:W-:Y:S02]  /*0550*/  @P4 IMAD.MOV.U32 R16, RZ, RZ, R6 ;  /* 0x000000ffff104224 */ /* 0x000fe400078e0006 */
[----:B------:R-:W-:Y:S02]  /*0560*/  @P4 IMAD.IADD R17, R7, 0x1, R11 ;  /* 0x0000000107114824 */ /* 0x000fe400078e020b */
[----:B-----5:R-:W-:-:S04]  /*0570*/  @!P4 IMAD.WIDE.U32 R4, R9, R0, R2 ;  /* 0x000000000904c225 */ /* 0x020fc800078e0002 */
[----:B------:R-:W-:Y:S02]  /*0580*/  @!P4 IMAD.MOV.U32 R16, RZ, RZ, R4 ;  /* 0x000000ffff10c224 */ /* 0x000fe400078e0004 */
[----:B------:R-:W-:Y:S01]  /*0590*/  @!P4 IMAD.MOV.U32 R17, RZ, RZ, R5 ;  /* 0x000000ffff11c224 */ /* 0x000fe200078e0005 */
[----:B--2---:R-:W-:Y:S02]  /*05a0*/  @!UP0 ULEA UR6, UR7, UR6, 0x18 ;  /* 0x0000000607068291 */ /* 0x004fe4000f8ec03f */
[----:B------:R0:W-:Y:S01]  /*05b0*/  STL [R1+0x7c], R16 ;  /* 0x00007c1001007387 */ /* 0x0001e20000100800 */
[----:B------:R-:W-:-:S03]  /*05c0*/  VOTEU.ALL UP0, P0 ;  /* 0x00000000003f7886 */ /* 0x000fc60000000000 */
[----:B------:R0:W-:Y:S04]  /*05d0*/  STL [R1+0x78], R17 ;  /* 0x0000781101007387 */ /* 0x0001e80000100800 */
[----:B------:R-:W1:Y:S02]  /*05e0*/  FENCE.VIEW.ASYNC.S ;  /* 0x00000000000073c6 */ /* 0x000e640000000000 */
[----:B-1----:R0:W3:Y:S01]  /*05f0*/  @!UP0 SYNCS.EXCH.64 URZ, [UR6+0x60], UR4 ;  /* 0x00006004063f85b2 */ /* 0x0020e20008000100 */
[----:B------:R0:W3:Y:S01]  /*0600*/  @!UP1 SYNCS.EXCH.64 URZ, [UR6+0x68], UR4 ;  /* 0x00006804063f95b2 */ /* 0x0000e20008000100 */
[----:B------:R-:W-:Y:S01]  /*0610*/  NOP ;  /* 0x0000000000007918 */ /* 0x000fe20000000000 */
[----:B---34-:R-:W-:Y:S06]  /*0620*/  BAR.SYNC.DEFER_BLOCKING 0x0 ;  /* 0x0000000000007b1d */ /* 0x018fec0000010000 */
[----:B0-----:R-:W-:Y:S05]  /*0630*/  @!P1 BRA `(.L_x_3) ;  /* 0x000000e400389947 */ /* 0x001fea0003800000 */
[----:B------:R-:W-:-:S06]  /*0640*/  UISETP.GT.U32.AND UP0, UPT, UR10, 0x1, UPT ;  /* 0x000000010a00788c */ /* 0x000fcc000bf04070 */
[----:B------:R-:W-:-:S13]  /*0650*/  PLOP3.LUT P0, PT, PT, PT, UP0, 0x80, 0x0 ;  /* 0x000000000000781c */ /* 0x000fda0003f0f008 */
[----:B------:R-:W-:Y:S05]  /*0660*/  @P0 EXIT ;  /* 0x000000000000094d */ /* 0x000fea0003800000 */
[----:B------:R-:W-:Y:S01]  /*0670*/  IMAD.MOV.U32 R6, RZ, RZ, -0x1 ;  /* 0xffffffffff067424 */ /* 0x000fe200078e00ff */
[----:B------:R-:W-:Y:S01]  /*0680*/  ULDC.64 UR4, c[0x0][0x650] ;  /* 0x0001940000047ab9 */ /* 0x000fe20000000a00 */
[----:B------:R-:W-:Y:S01]  /*0690*/  IMAD.MOV.U32 R5, RZ, RZ, -0x1 ;  /* 0xffffffffff057424 */ /* 0x000fe200078e00ff */
[----:B------:R-:W-:Y:S01]  /*06a0*/  ISETP.GE.U32.AND P0, PT, R16, UR4, PT ;  /* 0x0000000410007c0c */ /* 0x000fe2000bf06070 */
[----:B------:R-:W-:Y:S01]  /*06b0*/  UMOV UR22, 0xffffffff ;  /* 0xffffffff00167882 */ /* 0x000fe20000000000 */
[----:B------:R0:W-:Y:S01]  /*06c0*/  STL [R1+0x84], R6 ;  /* 0x0000840601007387 */ /* 0x0001e20000100800 */
[----:B------:R-:W-:Y:S02]  /*06d0*/  PRMT R4, RZ, 0x7610, R4 ;  /* 0x00007610ff047816 */ /* 0x000fe40000000004 */
[----:B------:R-:W-:Y:S01]  /*06e0*/  ISETP.GE.U32.AND.EX P0, PT, R17, UR5, PT, P0 ;  /* 0x0000000511007c0c */ /* 0x000fe2000bf06100 */
[----:B------:R0:W-:-:S12]  /*06f0*/  STL [R1+0x80], R5 ;  /* 0x0000800501007387 */ /* 0x0001d80000100800 */
[----:B0-----:R-:W-:Y:S05]  /*0700*/  @P0 BRA `(.L_x_4) ;  /* 0x0000000400680947 */ /* 0x001fea0003800000 */
[----:B------:R-:W0:Y:S01]  /*0710*/  LDC.64 R12, c[0x0][0x628] ;  /* 0x00018a00ff0c7b82 */ /* 0x000e220000000a00 */
[----:B------:R-:W-:Y:S02]  /*0720*/  IMAD.MOV.U32 R4, RZ, RZ, R16 ;  /* 0x000000ffff047224 */ /* 0x000fe400078e0010 */
[----:B------:R-:W-:-:S05]  /*0730*/  IMAD.MOV.U32 R5, RZ, RZ, R17 ;  /* 0x000000ffff057224 */ /* 0x000fca00078e0011 */
[----:B------:R-:W1:Y:S08]  /*0740*/  LDC R10, c[0x0][0x630] ;  /* 0x00018c00ff0a7b82 */ /* 0x000e700000000800 */
[----:B------:R-:W2:Y:S01]  /*0750*/  LDC.64 R14, c[0x0][0x620] ;  /* 0x00018800ff0e7b82 */ /* 0x000ea20000000a00 */
[----:B0-----:R-:W-:-:S04]  /*0760*/  ISETP.NE.U32.AND P0, PT, R12, RZ, PT ;  /* 0x000000ff0c00720c */ /* 0x001fc80003f05070 */
[----:B------:R-:W-:-:S13]  /*0770*/  ISETP.NE.AND.EX P0, PT, R13, RZ, PT, P0 ;  /* 0x000000ff0d00720c */ /* 0x000fda0003f05300 */
[----:B-12---:R-:W-:Y:S05]  /*0780*/  @!P0 BRA `(.L_x_5) ;  /* 0x0000000000288947 */ /* 0x006fea0003800000 */
[----:B------:R-:W0:Y:S02]  /*0790*/  LDC R9, c[0x0][0x634] ;  /* 0x00018d00ff097b82 */ /* 0x000e240000000800 */
[----:B0-----:R-:W-:-:S05]  /*07a0*/  IADD3 R9, P0, R16, R9, RZ ;  /* 0x0000000910097210 */ /* 0x001fca0007f1e0ff */
[----:B------:R-:W-:-:S04]  /*07b0*/  IMAD.X R11, RZ, RZ, R17, P0 ;  /* 0x000000ffff0b7224 */ /* 0x000fc800000e0611 */
[----:B------:R-:W-:-:S04]  /*07c0*/  IMAD.WIDE.U32 R4, R11, R12, RZ ;  /* 0x0000000c0b047225 */ /* 0x000fc800078e00ff */
[----:B------:R-:W-:-:S04]  /*07d0*/  IMAD.WIDE.U32 R6, P0, R9, R13, R4 ;  /* 0x0000000d09067225 */ /* 0x000fc80007800004 */
[----:B------:R-:W-:-:S04]  /*07e0*/  IMAD.WIDE.U32 R4, R9, R12, RZ ;  /* 0x0000000c09047225 */ /* 0x000fc800078e00ff */
[----:B------:R-:W-:Y:S01]  /*07f0*/  IMAD.X R9, RZ, RZ, RZ, P0 ;  /* 0x000000ffff097224 */ /* 0x000fe200000e06ff */
[----:B------:R-:W-:Y:S01]  /*0800*/  IADD3 RZ, P0, R5, R6, RZ ;  /* 0x0000000605ff7210 */ /* 0x000fe20007f1e0ff */
[----:B------:R-:W-:-:S04]  /*0810*/  IMAD.MOV.U32 R8, RZ, RZ, R7 ;  /* 0x000000ffff087224 */ /* 0x000fc800078e0007 */
[----:B------:R-:W-:-:S08]  /*0820*/  IMAD.WIDE.U32.X R4, R11, R13, R8, P0 ;  /* 0x0000000d0b047225 */ /* 0x000fd000000e0408 */
.L_x_5:
[-CC-:B------:R-:W-:Y:S01]  /*0830*/  SHF.R.U64 R24, R4, R10.reuse, R5.reuse ;  /* 0x0000000a04187219 */ /* 0x180fe20000001205 */
[----:B------:R-:W0:Y:S01]  /*0840*/  LDC R8, c[0x0][0x618] ;  /* 0x00018600ff087b82 */ /* 0x000e220000000800 */
[----:B------:R-:W-:Y:S01]  /*0850*/  SHF.R.U32.HI R4, RZ, R10, R5 ;  /* 0x0000000aff047219 */ /* 0x000fe20000011605 */
[----:B------:R-:W-:Y:S01]  /*0860*/  ULDC UR4, c[0x0][0x150] ;  /* 0x0000540000047ab9 */ /* 0x000fe20000000800 */
[----:B------:R-:W-:Y:S01]  /*0870*/  IADD3 R9, P0, RZ, -R24, RZ ;  /* 0x80000018ff097210 */ /* 0x000fe20007f1e0ff */
[----:B------:R-:W-:Y:S01]  /*0880*/  IMAD.MOV.U32 R5, RZ, RZ, R17 ;  /* 0x000000ffff057224 */ /* 0x000fe200078e0011 */
[----:B------:R-:W-:-:S03]  /*0890*/  I2FP.F32.U32 R3, R2 ;  /* 0x0000000200037245 */ /* 0x000fc60000201000 */
[----:B------:R-:W1:Y:S01]  /*08a0*/  LDC.64 R18, c[0x0][0x640] ;  /* 0x00019000ff127b82 */ /* 0x000e620000000a00 */
[----:B------:R-:W-:Y:S02]  /*08b0*/  IMAD.X R11, RZ, RZ, ~R4, P0 ;  /* 0x000000ffff0b7224 */ /* 0x000fe400000e0e04 */
[----:B------:R-:W-:Y:S01]  /*08c0*/  FMUL R3, R3, UR4 ;  /* 0x0000000403037c20 */ /* 0x000fe20008400000 */
[----:B------:R-:W-:Y:S01]  /*08d0*/  IMAD.MOV.U32 R4, RZ, RZ, R16 ;  /* 0x000000ffff047224 */ /* 0x000fe200078e0010 */
[----:B------:R-:W-:Y:S01]  /*08e0*/  ULDC UR4, c[0x0][0x154] ;  /* 0x0000550000047ab9 */ /* 0x000fe20000000800 */
[-C--:B------:R-:W-:Y:S02]  /*08f0*/  IMAD R6, R11, R14.reuse, RZ ;  /* 0x0000000e0b067224 */ /* 0x080fe400078e02ff */
[C---:B------:R-:W-:Y:S01]  /*0900*/  IMAD.WIDE.U32 R4, R9.reuse, R14, R4 ;  /* 0x0000000e09047225 */ /* 0x040fe200078e0004 */
[----:B------:R-:W2:Y:S01]  /*0910*/  LDC R10, c[0x0][0x608] ;  /* 0x00018200ff0a7b82 */ /* 0x000ea20000000800 */
[----:B------:R-:W3:Y:S02]  /*0920*/  F2I.U32.TRUNC.NTZ R3, R3 ;  /* 0x0000000300037305 */ /* 0x000ee4000020f000 */
[----:B------:R-:W-:-:S04]  /*0930*/  IMAD R9, R9, R15, R6 ;  /* 0x0000000f09097224 */ /* 0x000fc800078e0206 */
[----:B------:R-:W-:Y:S01]  /*0940*/  IMAD.IADD R5, R5, 0x1, R9 ;  /* 0x0000000105057824 */ /* 0x000fe200078e0209 */
[----:B------:R-:W4:Y:S01]  /*0950*/  LDC R7, c[0x0][0x144] ;  /* 0x00005100ff077b82 */ /* 0x000f220000000800 */
[----:B------:R-:W-:-:S03]  /*0960*/  IMAD.MOV.U32 R9, RZ, RZ, 0x1 ;  /* 0x00000001ff097424 */ /* 0x000fc600078e00ff */
[----:B0-----:R-:W-:Y:S02]  /*0970*/  SHF.R.U64 R12, R4, R8, R5 ;  /* 0x00000008040c7219 */ /* 0x001fe40000001205 */
[----:B------:R-:W-:Y:S02]  /*0980*/  I2FP.F32.U32 R4, R0 ;  /* 0x0000000000047245 */ /* 0x000fe40000201000 */
[----:B------:R-:W0:Y:S01]  /*0990*/  LDC R14, c[0x0][0x658] ;  /* 0x00019600ff0e7b82 */ /* 0x000e220000000800 */
[----:B-1----:R-:W-:Y:S01]  /*09a0*/  ISETP.NE.U32.AND P0, PT, R18, RZ, PT ;  /* 0x000000ff1200720c */ /* 0x002fe20003f05070 */
[----:B---3--:R-:W-:Y:S02]  /*09b0*/  IMAD.MOV R6, RZ, RZ, -R3 ;  /* 0x000000ffff067224 */ /* 0x008fe400078e0a03 */
[----:B------:R-:W-:Y:S01]  /*09c0*/  FMUL R4, R4, UR4 ;  /* 0x0000000404047c20 */ /* 0x000fe20008400000 */
[----:B------:R-:W-:Y:S01]  /*09d0*/  SHF.R.U32.HI R3, RZ, R8, R5 ;  /* 0x00000008ff037219 */ /* 0x000fe20000011605 */
[----:B------:R-:W-:Y:S01]  /*09e0*/  IMAD.MOV.U32 R5, RZ, RZ, -0x1 ;  /* 0xffffffffff057424 */ /* 0x000fe200078e00ff */
[----:B------:R-:W-:Y:S01]  /*09f0*/  ISETP.NE.AND.EX P0, PT, R19, RZ, PT, P0 ;  /* 0x000000ff1300720c */ /* 0x000fe20003f05300 */
[----:B------:R1:W3:Y:S01]  /*0a00*/  F2I.U32.TRUNC.NTZ R11, R4 ;  /* 0x00000004000b7305 */ /* 0x0002e2000020f000 */
[----:B------:R-:W1:Y:S01]  /*0a10*/  LDC R13, c[0x0][0x148] ;  /* 0x00005200ff0d7b82 */ /* 0x000e620000000800 */
[----:B--2---:R-:W-:-:S02]  /*0a20*/  SHF.R.U64 R23, R12, R10, R3 ;  /* 0x0000000a0c177219 */ /* 0x004fc40000001203 */
[----:B------:R-:W-:-:S05]  /*0a30*/  SHF.R.U32.HI R3, RZ, R10, R3 ;  /* 0x0000000aff037219 */ /* 0x000fca0000011603 */
[----:B------:R-:W2:Y:S01]  /*0a40*/  LDC R17, c[0x0][0x600] ;  /* 0x00018000ff117b82 */ /* 0x000ea20000000800 */
[----:B----4-:R-:W-:-:S07]  /*0a50*/  IMAD R8, R7, R6, R2 ;  /* 0x0000000607087224 */ /* 0x010fce00078e0202 */
[----:B------:R-:W4:Y:S01]  /*0a60*/  LDC R16, c[0x0][0x648] ;  /* 0x00019200ff107b82 */ /* 0x000f220000000800 */
[-C--:B0-----:R-:W-:Y:S02]  /*0a70*/  SHF.L.U32 R2, R5, R14.reuse, RZ ;  /* 0x0000000e05027219 */ /* 0x081fe400000006ff */
[--C-:B------:R-:W-:Y:S02]  /*0a80*/  SHF.R.U64 R22, R23, R14, R3.reuse ;  /* 0x0000000e17167219 */ /* 0x100fe40000001203 */
[----:B------:R-:W-:Y:S02]  /*0a90*/  LOP3.LUT R10, RZ, R2, RZ, 0x33, !PT ;  /* 0x00000002ff0a7212 */ /* 0x000fe400078e33ff */
[-C--:B------:R-:W-:Y:S01]  /*0aa0*/  SHF.R.U32.HI R3, RZ, R14.reuse, R3 ;  /* 0x0000000eff037219 */ /* 0x080fe20000011603 */
[----:B------:R-:W0:Y:S01]  /*0ab0*/  LDC R21, c[0x0][0x638] ;  /* 0x00018e00ff157b82 */ /* 0x000e220000000800 */
[----:B------:R-:W-:Y:S01]  /*0ac0*/  SHF.L.U32 R9, R9, R14, RZ ;  /* 0x0000000e09097219 */ /* 0x000fe200000006ff */
[----:B------:R-:W-:-:S06]  /*0ad0*/  IMAD.MOV.U32 R2, RZ, RZ, R22 ;  /* 0x000000ffff027224 */ /* 0x000fcc00078e0016 */
[----:B------:R-:W0:Y:S01]  /*0ae0*/  LDC R20, c[0x0][0x610] ;  /* 0x00018400ff147b82 */ /* 0x000e220000000800 */
[----:B-1-3--:R-:W-:Y:S05]  /*0af0*/  @!P0 BRA `(.L_x_6) ;  /* 0x0000000000288947 */ /* 0x00afea0003800000 */
[----:B------:R-:W1:Y:S02]  /*0b00*/  LDC R7, c[0x0][0x64c] ;  /* 0x00019300ff077b82 */ /* 0x000e640000000800 */
[----:B-1----:R-:W-:-:S05]  /*0b10*/  IADD3 R7, P0, R22, R7, RZ ;  /* 0x0000000716077210 */ /* 0x002fca0007f1e0ff */
        /* <DEDUP_REMOVED lines=8> */
.L_x_6:
[----:B----4-:R-:W-:Y:S01]  /*0ba0*/  SHF.R.U64 R2, R2, R16, R3 ;  /* 0x0000001002027219 */ /* 0x010fe20000001203 */
[----:B--2---:R-:W-:Y:S01]  /*0bb0*/  VIADD R3, R17, 0xffffffff ;  /* 0xffffffff11037836 */ /* 0x004fe20000000000 */
[----:B------:R-:W-:Y:S01]  /*0bc0*/  LOP3.LUT R10, R23, R10, RZ, 0xc0, !PT ;  /* 0x0000000a170a7212 */ /* 0x000fe200078ec0ff */
[----:B------:R-:W-:Y:S01]  /*0bd0*/  IMAD.MOV R11, RZ, RZ, -R11 ;  /* 0x000000ffff0b7224 */ /* 0x000fe200078e0a0b */
[----:B------:R-:W-:Y:S01]  /*0be0*/  R2UR UR22, R24 ;  /* 0x00000000181672ca */ /* 0x000fe200000e0000 */
[----:B------:R-:W-:Y:S01]  /*0bf0*/  IMAD.MOV R4, RZ, RZ, -R2 ;  /* 0x000000ffff047224 */ /* 0x000fe200078e0a02 */
[----:B------:R-:W-:Y:S01]  /*0c00*/  LOP3.LUT R3, R12, R3, RZ, 0xc0, !PT ;  /* 0x000000030c037212 */ /* 0x000fe200078ec0ff */
[----:B------:R-:W-:Y:S02]  /*0c10*/  @P4 IMAD R8, R13, R11, R0 ;  /* 0x0000000b0d084224 */ /* 0x000fe400078e0200 */
[----:B------:R-:W-:Y:S02]  /*0c20*/  IMAD R9, R9, R2, R10 ;  /* 0x0000000209097224 */ /* 0x000fe400078e020a */
[----:B0-----:R-:W-:-:S02]  /*0c30*/  IMAD R0, R4, R21, R22 ;  /* 0x0000001504007224 */ /* 0x001fc400078e0216 */
[----:B------:R-:W-:Y:S02]  /*0c40*/  IMAD R8, R9, R20, R8 ;  /* 0x0000001409087224 */ /* 0x000fe400078e0208 */
[----:B------:R-:W-:Y:S02]  /*0c50*/  IMAD R3, R0, R17, R3 ;  /* 0x0000001100037224 */ /* 0x000fe400078e0203 */
[----:B------:R-:W-:-:S03]  /*0c60*/  IMAD.MOV.U32 R4, RZ, RZ, 0x1 ;  /* 0x00000001ff047424 */ /* 0x000fc600078e00ff */
[----:B------:R-:W-:Y:S02]  /*0c70*/  SEL R2, R3, R8, !P4 ;  /* 0x0000000803027207 */ /* 0x000fe40006000000 */
[----:B------:R-:W-:-:S03]  /*0c80*/  SEL R0, R8, R3, !P4 ;  /* 0x0000000308007207 */ /* 0x000fc60006000000 */
[----:B------:R0:W-:Y:S04]  /*0c90*/  STL [R1+0x80], R2 ;  /* 0x0000800201007387 */ /* 0x0001e80000100800 */
[----:B------:R0:W-:Y:S02]  /*0ca0*/  STL [R1+0x84], R0 ;  /* 0x0000840001007387 */ /* 0x0001e40000100800 */
.L_x_4:
[----:B------:R-:W-:-:S08]  /*0cb0*/  NOP ;  /* 0x0000000000007918 */ /* 0x000fd00000000000 */
[----:B------:R-:W1:Y:S02]  /*0cc0*/  USETMAXREG.TRY_ALLOC.CTAPOOL UP0, 0xe8 ;  /* 0x000000e8000079c8 */ /* 0x000e640008000600 */
[----:B-1----:R-:W-:-:S13]  /*0cd0*/  PLOP3.LUT P0, PT, PT, PT, UP0, 0x80, 0x0 ;  /* 0x000000000000781c */ /* 0x002fda0003f0f008 */
[----:B------:R-:W-:Y:S05]  /*0ce0*/  @!P0 BRA `(.L_x_4) ;  /* 0xfffffffc00f08947 */ /* 0x000fea000383ffff */
[----:B------:R-:W-:Y:S01]  /*0cf0*/  ULDC.64 UR4, c[0x0][0x598] ;  /* 0x0001660000047ab9 */ /* 0x000fe20000000a00 */
[----:B------:R-:W-:Y:S01]  /*0d00*/  ULDC.64 UR14, c[0x0][0x208] ;  /* 0x00008200000e7ab9 */ /* 0x000fe20000000a00 */
[----:B------:R-:W-:-:S04]  /*0d10*/  ISETP.NE.U32.AND P0, PT, RZ, UR4, PT ;  /* 0x00000004ff007c0c */ /* 0x000fc8000bf05070 */
[----:B------:R-:W-:-:S13]  /*0d20*/  ISETP.NE.AND.EX P0, PT, RZ, UR5, PT, P0 ;  /* 0x00000005ff007c0c */ /* 0x000fda000bf05300 */
[----:B------:R-:W-:Y:S05]  /*0d30*/  @!P0 BRA `(.L_x_7) ;  /* 0x0000000000208947 */ /* 0x000fea0003800000 */
[----:B0-----:R-:W0:Y:S02]  /*0d40*/  LDC.64 R2, c[0x0][0x598] ;  /* 0x00016600ff027b82 */ /* 0x001e240000000a00 */
[----:B0-----:R-:W2:Y:S02]  /*0d50*/  LDG.E.64 R2, desc[UR14][R2.64] ;  /* 0x0000000e02027981 */ /* 0x001ea4000c1e1b00 */
[----:B--2---:R-:W-:-:S04]  /*0d60*/  ISETP.NE.U32.AND P0, PT, R2, RZ, PT ;  /* 0x000000ff0200720c */ /* 0x004fc80003f05070 */
[----:B------:R-:W-:-:S13]  /*0d70*/  ISETP.NE.AND.EX P0, PT, R3, RZ, PT, P0 ;  /* 0x000000ff0300720c */ /* 0x000fda0003f05300 */
[----:B------:R-:W-:Y:S05]  /*0d80*/  @!P0 BRA `(.L_x_7) ;  /* 0x00000000000c8947 */ /* 0x000fea0003800000 */
[----:B------:R-:W2:Y:S02]  /*0d90*/  LD.E R2, desc[UR14][R2.64] ;  /* 0x0000000e02027980 */ /* 0x000ea4000c101900 */
[----:B--2---:R-:W-:Y:S01]  /*0da0*/  R2UR UR20, R2 ;  /* 0x00000000021472ca */ /* 0x004fe200000e0000 */
[----:B------:R-:W-:-:S14]  /*0db0*/  BRA `(.L_x_8) ;  /* 0x0000000000247947 */ /* 0x000fdc0003800000 */
.L_x_7:
[----:B------:R-:W-:Y:S02]  /*0dc0*/  ULDC.64 UR4, c[0x0][0x588] ;  /* 0x0001620000047ab9 */ /* 0x000fe40000000a00 */
[----:B------:R-:W-:-:S04]  /*0dd0*/  ISETP.NE.U32.AND P0, PT, RZ, UR4, PT ;  /* 0x00000004ff007c0c */ /* 0x000fc8000bf05070 */
[----:B------:R-:W-:-:S13]  /*0de0*/  ISETP.NE.AND.EX P0, PT, RZ, UR5, PT, P0 ;  /* 0x00000005ff007c0c */ /* 0x000fda000bf05300 */
[----:B------:R-:W-:Y:S05]  /*0df0*/  @!P0 BRA `(.L_x_9) ;  /* 0x0000000000108947 */ /* 0x000fea0003800000 */
[----:B0-----:R-:W0:Y:S02]  /*0e00*/  LDC.64 R2, c[0x0][0x588] ;  /* 0x00016200ff027b82 */ /* 0x001e240000000a00 */
[----:B0-----:R-:W2:Y:S02]  /*0e10*/  LDG.E R2, desc[UR14][R2.64] ;  /* 0x0000000e02027981 */ /* 0x001ea4000c1e1900 */
[----:B--2---:R-:W-:Y:S01]  /*0e20*/  R2UR UR20, R2 ;  /* 0x00000000021472ca */ /* 0x004fe200000e0000 */
[----:B------:R-:W-:-:S14]  /*0e30*/  BRA `(.L_x_8) ;  /* 0x0000000000047947 */ /* 0x000fdc0003800000 */
.L_x_9:
[----:B------:R-:W-:-:S05]  /*0e40*/  ULDC UR20, c[0x0][0x580] ;  /* 0x0001600000147ab9 */ /* 0x000fca0000000800 */
.L_x_8:
[----:B------:R-:W-:Y:S02]  /*0e50*/  ULDC.64 UR4, c[0x0][0x5a0] ;  /* 0x0001680000047ab9 */ /* 0x000fe40000000a00 */
        /* <DEDUP_REMOVED lines=11> */
.L_x_10:
        /* <DEDUP_REMOVED lines=8> */
.L_x_12:
[----:B------:R-:W-:-:S05]  /*0f90*/  ULDC UR21, c[0x0][0x584] ;  /* 0x0001610000157ab9 */ /* 0x000fca0000000800 */
.L_x_11:
[----:B------:R-:W-:-:S13]  /*0fa0*/  LOP3.LUT P0, RZ, R4, 0xff, RZ, 0xc0, !PT ;  /* 0x000000ff04ff7812 */ /* 0x000fda000780c0ff */
[----:B------:R-:W-:Y:S05]  /*0fb0*/  @!P0 EXIT ;  /* 0x000000000000894d */ /* 0x000fea0003800000 */
[----:B------:R-:W-:Y:S01]  /*0fc0*/  ULDC UR4, c[0x0][0x28c] ;  /* 0x0000a30000047ab9 */ /* 0x000fe20000000800 */
[----:B------:R-:W-:Y:S02]  /*0fd0*/  ULOP3.LUT UR23, UR13, 0x1, URZ, 0xfc, !UPT ;  /* 0x000000010d177892 */ /* 0x000fe4000f8efc3f */
[----:B------:R-:W-:-:S04]  /*0fe0*/  UIADD3 UR4, UR4, 0x3f, URZ ;  /* 0x0000003f04047890 */ /* 0x000fc8000fffe03f */
[----:B------:R-:W-:-:S04]  /*0ff0*/  USHF.R.S32.HI UR5, URZ, 0x1f, UR4 ;  /* 0x0000001f3f057899 */ /* 0x000fc80008011404 */
[----:B------:R-:W-:-:S03]  /*1000*/  ULEA.HI UR5, UR5, UR4, URZ, 0x6 ;  /* 0x0000000405057291 */ /* 0x000fc6000f8f303f */
[----:B------:R-:W-:Y:S01]  /*1010*/  UMOV UR4, URZ ;  /* 0x0000003f00047c82 */ /* 0x000fe20008000000 */
[----:B------:R-:W-:-:S03]  /*1020*/  USHF.R.S32.HI UR9, URZ, 0x6, UR5 ;  /* 0x000000063f097899 */ /* 0x000fc60008011405 */
[----:B------:R-:W-:-:S09]  /*1030*/  UMOV UR5, URZ ;  /* 0x0000003f00057c82 */ /* 0x000fd20008000000 */
.L_x_293:
[----:B0-----:R-:W0:Y:S01]  /*1040*/  S2R R0, SR_TID.X ;  /* 0x0000000000007919 */ /* 0x001e220000002100 */
[----:B-1----:R-:W1:Y:S01]  /*1050*/  S2UR UR17, SR_CgaCtaId ;  /* 0x00000000001179c3 */ /* 0x002e620000008800 */
[----:B------:R-:W-:Y:S01]  /*1060*/  UMOV UR16, 0x400 ;  /* 0x0000040000107882 */ /* 0x000fe20000000000 */
[----:B------:R-:W-:Y:S01]  /*1070*/  UMOV UR6, URZ ;  /* 0x0000003f00067c82 */ /* 0x000fe20008000000 */
[----:B------:R-:W-:Y:S01]  /*1080*/  STL [R1+0x74], RZ ;  /* 0x000074ff01007387 */ /* 0x000fe20000100800 */
[----:B------:R-:W-:Y:S01]  /*1090*/  UMOV UR7, URZ ;  /* 0x0000003f00077c82 */ /* 0x000fe20008000000 */
[----:B------:R-:W-:Y:S01]  /*10a0*/  UMOV UR8, URZ ;  /* 0x0000003f00087c82 */ /* 0x000fe20008000000 */
[----:B------:R-:W-:Y:S01]  /*10b0*/  CS2R R4, SRZ ;  /* 0x0000000000047805 */ /* 0x000fe2000001ff00 */
[----:B------:R-:W-:Y:S01]  /*10c0*/  STL [R1+0x70], RZ ;  /* 0x000070ff01007387 */ /* 0x000fe20000100800 */
[----:B--2---:R-:W2:Y:S01]  /*10d0*/  LDC R2, c[0x0][0x28c] ;  /* 0x0000a300ff027b82 */ /* 0x004ea20000000800 */
[----:B------:R-:W-:-:S02]  /*10e0*/  CS2R R6, SRZ ;  /* 0x0000000000067805 */ /* 0x000fc4000001ff00 */
[----:B------:R-:W-:Y:S01]  /*10f0*/  CS2R R8, SRZ ;  /* 0x0000000000087805 */ /* 0x000fe2000001ff00 */
[----:B------:R-:W-:Y:S01]  /*1100*/  STL [R1+0x6c], RZ ;  /* 0x00006cff01007387 */ /* 0x000fe20000100800 */
[----:B------:R-:W-:Y:S02]  /*1110*/  CS2R R10, SRZ ;  /* 0x00000000000a7805 */ /* 0x000fe4000001ff00 */
[----:B------:R-:W-:Y:S02]  /*1120*/  CS2R R12, SRZ ;  /* 0x00000000000c7805 */ /* 0x000fe4000001ff00 */
[----:B------:R-:W-:Y:S01]  /*1130*/  CS2R R14, SRZ ;  /* 0x00000000000e7805 */ /* 0x000fe2000001ff00 */
[----:B------:R-:W-:Y:S01]  /*1140*/  STL [R1+0x68], RZ ;  /* 0x000068ff01007387 */ /* 0x000fe20000100800 */
[----:B------:R-:W-:Y:S02]  /*1150*/  CS2R R16, SRZ ;  /* 0x0000000000107805 */ /* 0x000fe4000001ff00 */
        /* <DEDUP_REMOVED lines=13> */
[----:B------:R-:W-:Y:S02]  /*1230*/  CS2R R166, SRZ ;  /* 0x0000000000a67805 */ /* 0x000fe4000001ff00 */
[----:B0-----:R-:W-:Y:S01]  /*1240*/  LOP3.LUT R0, R0, 0x80, RZ, 0xc0, !PT ;  /* 0x0000008000007812 */ /* 0x001fe200078ec0ff */
[----:B------:R-:W-:Y:S01]  /*1250*/  STL [R1+0x58], RZ ;  /* 0x000058ff01007387 */ /* 0x000fe20000100800 */
[----:B--2---:R-:W-:-:S02]  /*1260*/  ISETP.GE.AND P0, PT, R2, 0x1, PT ;  /* 0x000000010200780c */ /* 0x004fc40003f06270 */
[----:B------:R-:W-:Y:S02]  /*1270*/  CS2R R2, SRZ ;  /* 0x0000000000027805 */ /* 0x000fe4000001ff00 */
[----:B------:R-:W-:Y:S01]  /*1280*/  SHF.R.U32.HI R0, RZ, 0x7, R0 ;  /* 0x00000007ff007819 */ /* 0x000fe20000011600 */
[----:B------:R-:W-:Y:S01]  /*1290*/  STL [R1+0x54], RZ ;  /* 0x000054ff01007387 */ /* 0x000fe20000100800 */
[----:B------:R-:W-:Y:S02]  /*12a0*/  CS2R R168, SRZ ;  /* 0x0000000000a87805 */ /* 0x000fe4000001ff00 */
[----:B------:R-:W-:Y:S02]  /*12b0*/  CS2R R170, SRZ ;  /* 0x0000000000aa7805 */ /* 0x000fe4000001ff00 */
[----:B------:R-:W-:Y:S01]  /*12c0*/  CS2R R172, SRZ ;  /* 0x0000000000ac7805 */ /* 0x000fe2000001ff00 */
[----:B------:R-:W-:Y:S01]  /*12d0*/  STL [R1+0x50], RZ ;  /* 0x000050ff01007387 */ /* 0x000fe20000100800 */
[----:B------:R-:W-:-:S02]  /*12e0*/  CS2R R174, SRZ ;  /* 0x0000000000ae7805 */ /* 0x000fc4000001ff00 */
[----:B------:R-:W-:Y:S02]  /*12f0*/  CS2R R176, SRZ ;  /* 0x0000000000b07805 */ /* 0x000fe4000001ff00 */
[----:B------:R-:W-:Y:S01]  /*1300*/  CS2R R178, SRZ ;  /* 0x0000000000b27805 */ /* 0x000fe2000001ff00 */
[----:B------:R-:W0:Y:S01]  /*1310*/  SHFL.IDX PT, R0, R0, RZ, 0x1f ;  /* 0x00001fff00007589 */ /* 0x000e2200000e0000 */
[----:B------:R-:W-:Y:S02]  /*1320*/  CS2R R180, SRZ ;  /* 0x0000000000b47805 */ /* 0x000fe4000001ff00 */
[----:B------:R-:W-:Y:S02]  /*1330*/  CS2R R182, SRZ ;  /* 0x0000000000b67805 */ /* 0x000fe4000001ff00 */
[----:B------:R-:W-:Y:S01]  /*1340*/  CS2R R184, SRZ ;  /* 0x0000000000b87805 */ /* 0x000fe2000001ff00 */
[----:B------:R2:W-:Y:S01]  /*1350*/  STL [R1+0x4c], RZ ;  /* 0x00004cff01007387 */ /* 0x0005e20000100800 */
[----:B------:R-:W-:-:S02]  /*1360*/  CS2R R186, SRZ ;  /* 0x0000000000ba7805 */ /* 0x000fc4000001ff00 */
[----:B------:R-:W-:Y:S02]  /*1370*/  CS2R R188, SRZ ;  /* 0x0000000000bc7805 */ /* 0x000fe4000001ff00 */
[----:B------:R-:W-:Y:S01]  /*1380*/  CS2R R190, SRZ ;  /* 0x0000000000be7805 */ /* 0x000fe2000001ff00 */
[----:B------:R2:W-:Y:S01]  /*1390*/  STL [R1+0x48], RZ ;  /* 0x000048ff01007387 */ /* 0x0005e20000100800 */
        /* <DEDUP_REMOVED lines=14> */
[----:B------:R-:W-:Y:S02]  /*1480*/  CS2R R214, SRZ ;  /* 0x0000000000d67805 */ /* 0x000fe4000001ff00 */
[----:B0-----:R-:W-:Y:S01]  /*1490*/  R2UR UR11, R0 ;  /* 0x00000000000b72ca */ /* 0x001fe200000e0000 */
[----:B------:R2:W-:Y:S01]  /*14a0*/  STL [R1+0x38], RZ ;  /* 0x000038ff01007387 */ /* 0x0005e20000100800 */
[----:B------:R-:W-:Y:S01]  /*14b0*/  IMAD.MOV.U32 R0, RZ, RZ, RZ ;  /* 0x000000ffff007224 */ /* 0x000fe200078e00ff */
[----:B------:R-:W-:Y:S02]  /*14c0*/  CS2R R216, SRZ ;  /* 0x0000000000d87805 */ /* 0x000fe4000001ff00 */
[----:B------:R-:W-:Y:S01]  /*14d0*/  CS2R R218, SRZ ;  /* 0x0000000000da7805 */ /* 0x000fe2000001ff00 */
[----:B------:R2:W-:Y:S01]  /*14e0*/  STL [R1+0x34], RZ ;  /* 0x000034ff01007387 */ /* 0x0005e20000100800 */
[----:B------:R-:W-:-:S02]  /*14f0*/  CS2R R220, SRZ ;  /* 0x0000000000dc7805 */ /* 0x000fc4000001ff00 */
[----:B------:R-:W-:Y:S02]  /*1500*/  CS2R R222, SRZ ;  /* 0x0000000000de7805 */ /* 0x000fe4000001ff00 */
[----:B------:R-:W-:Y:S01]  /*1510*/  CS2R R224, SRZ ;  /* 0x0000000000e07805 */ /* 0x000fe2000001ff00 */
[----:B------:R2:W-:Y:S01]  /*1520*/  STL [R1+0x30], RZ ;  /* 0x000030ff01007387 */ /* 0x0005e20000100800 */
[----:B------:R-:W-:Y:S01]  /*1530*/  IMAD.MOV.U32 R226, RZ, RZ, RZ ;  /* 0x000000ffffe27224 */ /* 0x000fe200078e00ff */
[----:B------:R-:W-:Y:S01]  /*1540*/  CS2R R88, SRZ ;  /* 0x0000000000587805 */ /* 0x000fe2000001ff00 */
[----:B------:R-:W-:Y:S01]  /*1550*/  IMAD.U32 R227, RZ, RZ, UR4 ;  /* 0x00000004ffe37e24 */ /* 0x000fe2000f8e00ff */
[----:B------:R2:W-:Y:S01]  /*1560*/  STL [R1+0x2c], RZ ;  /* 0x00002cff01007387 */ /* 0x0005e20000100800 */
[----:B------:R-:W-:Y:S01]  /*1570*/  ULEA.HI UR10, UR11, UR11, URZ, 0x1 ;  /* 0x0000000b0b0a7291 */ /* 0x000fe2000f8f083f */
[----:B------:R-:W-:Y:S02]  /*1580*/  CS2R R90, SRZ ;  /* 0x00000000005a7805 */ /* 0x000fe4000001ff00 */
[----:B------:R-:W-:Y:S01]  /*1590*/  CS2R R92, SRZ ;  /* 0x00000000005c7805 */ /* 0x000fe2000001ff00 */
[----:B------:R2:W-:Y:S01]  /*15a0*/  STL [R1+0x28], RZ ;  /* 0x000028ff01007387 */ /* 0x0005e20000100800 */
[----:B------:R-:W-:Y:S01]  /*15b0*/  ULOP3.LUT UR12, UR10, 0xffffe, URZ, 0xc0, !UPT ;  /* 0x000ffffe0a0c7892 */ /* 0x000fe2000f8ec03f */
[----:B------:R-:W-:Y:S01]  /*15c0*/  CS2R R94, SRZ ;  /* 0x00000000005e7805 */ /* 0x000fe2000001ff00 */
[----:B-1----:R-:W-:Y:S01]  /*15d0*/  ULEA UR10, UR17, UR16, 0x18 ;  /* 0x00000010110a7291 */ /* 0x002fe2000f8ec03f */
[----:B------:R2:W-:Y:S01]  /*15e0*/  STL [R1+0x24], RZ ;  /* 0x000024ff01007387 */ /* 0x0005e20000100800 */
[----:B------:R-:W-:Y:S01]  /*15f0*/  UIADD3 UR12, UR11, -UR12, URZ ;  /* 0x8000000c0b0c7290 */ /* 0x000fe2000fffe03f */
[----:B------:R-:W-:-:S02]  /*1600*/  CS2R R96, SRZ ;  /* 0x0000000000607805 */ /* 0x000fc4000001ff00 */
[----:B------:R-:W-:Y:S01]  /*1610*/  CS2R R98, SRZ ;  /* 0x0000000000627805 */ /* 0x000fe2000001ff00 */
[----:B------:R2:W-:Y:S01]  /*1620*/  STL [R1+0x20], RZ ;  /* 0x000020ff01007387 */ /* 0x0005e20000100800 */
[----:B------:R-:W-:Y:S01]  /*1630*/  ULEA UR12, UR12, UR10, 0xc ;  /* 0x0000000a0c0c7291 */ /* 0x000fe2000f8e603f */
[----:B------:R-:W-:Y:S02]  /*1640*/  CS2R R100, SRZ ;  /* 0x0000000000647805 */ /* 0x000fe4000001ff00 */
[----:B------:R-:W-:Y:S01]  /*1650*/  CS2R R102, SRZ ;  /* 0x0000000000667805 */ /* 0x000fe2000001ff00 */
[----:B------:R2:W-:Y:S01]  /*1660*/  STL [R1+0x1c], RZ ;  /* 0x00001cff01007387 */ /* 0x0005e20000100800 */
[----:B------:R-:W-:Y:S01]  /*1670*/  UIADD3 UR12, UR12, 0x100, URZ ;  /* 0x000001000c0c7890 */ /* 0x000fe2000fffe03f */
[----:B------:R-:W-:Y:S02]  /*1680*/  CS2R R104, SRZ ;  /* 0x0000000000687805 */ /* 0x000fe4000001ff00 */
[----:B------:R-:W-:Y:S01]  /*1690*/  CS2R R106, SRZ ;  /* 0x00000000006a7805 */ /* 0x000fe2000001ff00 */
[----:B------:R2:W-:Y:S01]  /*16a0*/  STL [R1+0x18], RZ ;  /* 0x000018ff01007387 */ /* 0x0005e20000100800 */
[----:B------:R-:W-:Y:S01]  /*16b0*/  USHF.R.U32.HI UR11, URZ, 0x4, UR12 ;  /* 0x000000043f0b7899 */ /* 0x000fe2000801160c */
[----:B------:R-:W-:-:S02]  /*16c0*/  CS2R R108, SRZ ;  /* 0x00000000006c7805 */ /* 0x000fc4000001ff00 */
[----:B------:R-:W-:Y:S01]  /*16d0*/  CS2R R110, SRZ ;  /* 0x00000000006e7805 */ /* 0x000fe2000001ff00 */
[----:B------:R2:W-:Y:S01]  /*16e0*/  STL [R1+0x14], RZ ;  /* 0x000014ff01007387 */ /* 0x0005e20000100800 */
[----:B------:R-:W-:Y:S01]  /*16f0*/  ULOP3.LUT UR11, UR11, 0x3fff, URZ, 0xc0, !UPT ;  /* 0x00003fff0b0b7892 */ /* 0x000fe2000f8ec03f */
[----:B------:R-:W-:Y:S01]  /*1700*/  CS2R R112, SRZ ;  /* 0x0000000000707805 */ /* 0x000fe2000001ff00 */
[----:B------:R-:W-:Y:S01]  /*1710*/  UMOV UR12, UR5 ;  /* 0x00000005000c7c82 */ /* 0x000fe20008000000 */
        /* <DEDUP_REMOVED lines=16> */
[----:B------:R2:W-:Y:S01]  /*1820*/  STL [R1], RZ ;  /* 0x000000ff01007387 */ /* 0x0005e20000100800 */
[----:B------:R-:W-:Y:S02]  /*1830*/  CS2R R138, SRZ ;  /* 0x00000000008a7805 */ /* 0x000fe4000001ff00 */
[----:B------:R-:W-:Y:S02]  /*1840*/  CS2R R140, SRZ ;  /* 0x00000000008c7805 */ /* 0x000fe4000001ff00 */
[----:B------:R-:W-:Y:S02]  /*1850*/  CS2R R142, SRZ ;  /* 0x00000000008e7805 */ /* 0x000fe4000001ff00 */
[----:B------:R-:W-:-:S02]  /*1860*/  CS2R R144, SRZ ;  /* 0x0000000000907805 */ /* 0x000fc4000001ff00 */
[----:B------:R-:W-:Y:S02]  /*1870*/  CS2R R146, SRZ ;  /* 0x0000000000927805 */ /* 0x000fe4000001ff00 */
[----:B------:R-:W-:Y:S02]  /*1880*/  CS2R R148, SRZ ;  /* 0x0000000000947805 */ /* 0x000fe4000001ff00 */
[----:B------:R-:W-:Y:S02]  /*1890*/  CS2R R150, SRZ ;  /* 0x0000000000967805 */ /* 0x000fe4000001ff00 */
[----:B------:R-:W-:Y:S02]  /*18a0*/  CS2R R24, SRZ ;  /* 0x0000000000187805 */ /* 0x000fe4000001ff00 */
[----:B---34-:R-:W-:Y:S02]  /*18b0*/  CS2R R26, SRZ ;  /* 0x00000000001a7805 */ /* 0x018fe4000001ff00 */
[----:B------:R-:W-:-:S02]  /*18c0*/  CS2R R28, SRZ ;  /* 0x00000000001c7805 */ /* 0x000fc4000001ff00 */
[----:B------:R-:W-:Y:S02]  /*18d0*/  CS2R R30, SRZ ;  /* 0x00000000001e7805 */ /* 0x000fe4000001ff00 */
[----:B------:R-:W-:Y:S02]  /*18e0*/  CS2R R32, SRZ ;  /* 0x0000000000207805 */ /* 0x000fe4000001ff00 */
        /* <DEDUP_REMOVED lines=26> */
[----:B------:R-:W-:Y:S01]  /*1a90*/  CS2R R86, SRZ ;  /* 0x0000000000567805 */ /* 0x000fe2000001ff00 */
[----:B--2---:R-:W-:Y:S06]  /*1aa0*/  @!P0 BRA `(.L_x_13) ;  /* 0x0000001000888947 */ /* 0x004fec0003800000 */
[----:B------:R-:W-:-:S06]  /*1ab0*/  UISETP.NE.AND UP0, UPT, UR23, 0x3, UPT ;  /* 0x000000031700788c */ /* 0x000fcc000bf05270 */
[----:B------:R-:W-:-:S13]  /*1ac0*/  PLOP3.LUT P1, PT, PT, PT, UP0, 0x80, 0x0 ;  /* 0x000000000000781c */ /* 0x000fda0003f2f008 */
[----:B------:R-:W-:Y:S05]  /*1ad0*/  @!P1 BRA `(.L_x_14) ;  /* 0x0000000000049947 */ /* 0x000fea0003800000 */
[----:B------:R-:W-:Y:S01]  /*1ae0*/  BPT.TRAP 0x1 ;  /* 0x000000040000795c */ /* 0x000fe20000300000 */
.L_x_14:
[----:B------:R-:W-:Y:S01]  /*1af0*/  ULEA UR6, UR5, UR10, 0x3 ;  /* 0x0000000a05067291 */ /* 0x000fe2000f8e183f */
[----:B------:R-:W-:-:S05]  /*1b00*/  IMAD.U32 R0, RZ, RZ, UR4 ;  /* 0x00000004ff007e24 */ /* 0x000fca000f8e00ff */
[----:B------:R-:W-:-:S04]  /*1b10*/  SHF.L.U32 R0, R0, 0x1f, RZ ;  /* 0x0000001f00007819 */ /* 0x000fc800000006ff */
[----:B------:R0:W1:Y:S01]  /*1b20*/  SYNCS.PHASECHK.TRANS64.TRYWAIT P0, [UR6], R0 ;  /* 0x00000000ff0075a7 */ /* 0x0000620008000146 */
[----:B------:R-:W-:Y:S05]  /*1b30*/  @!P1 BRA `(.L_x_15) ;  /* 0x0000000000049947 */ /* 0x000fea0003800000 */
[----:B------:R-:W-:Y:S01]  /*1b40*/  BPT.TRAP 0x1 ;  /* 0x000000040000795c */ /* 0x000fe20000300000 */
.L_x_15:
[----:B-1----:R-:W-:Y:S05]  /*1b50*/  @P0 BRA `(.L_x_16) ;  /* 0x0000000000080947 */ /* 0x002fea0003800000 */
[----:B------:R-:W1:Y:S02]  /*1b60*/  SYNCS.PHASECHK.TRANS64.TRYWAIT P0, [UR6], R0 ;  /* 0x00000000ff0075a7 */ /* 0x000e640008000146 */
[----:B-1----:R-:W-:Y:S05]  /*1b70*/  @!P0 BRA `(.L_x_17) ;  /* 0x000000e400c48947 */ /* 0x002fea0003800000 */
.L_x_16:
[----:B------:R-:W-:Y:S01]  /*1b80*/  UIADD3 UR6, UR10, 0x14100, URZ ;  /* 0x000141000a067890 */ /* 0x000fe2000fffe03f */
[----:B------:R-:W-:Y:S01]  /*1b90*/  WARPGROUP.ARRIVE ;  /* 0x00000000000079c5 */ /* 0x000fe20000000000 */
[----:B------:R-:W-:Y:S01]  /*1ba0*/  ULOP3.LUT UR7, UR11, 0x10000, URZ, 0xfc, !UPT ;  /* 0x000100000b077892 */ /* 0x000fe2000f8efc3f */
[----:B------:R2:W-:Y:S01]  /*1bb0*/  STL [R1+0x74], RZ ;  /* 0x000074ff01007387 */ /* 0x0005e20000100800 */
[----:B------:R-:W-:Y:S01]  /*1bc0*/  USHF.R.U32.HI UR6, URZ, 0x4, UR6 ;  /* 0x000000043f067899 */ /* 0x000fe20008011606 */
[----:B01----:R-:W-:Y:S01]  /*1bd0*/  IMAD.MOV.U32 R0, RZ, RZ, RZ ;  /* 0x000000ffff007224 */ /* 0x003fe200078e00ff */
[----:B------:R-:W-:Y:S01]  /*1be0*/  ULEA UR7, UR5, UR7, 0xa ;  /* 0x0000000705077291 */ /* 0x000fe2000f8e503f */
[----:B------:R2:W-:Y:S01]  /*1bf0*/  STL [R1+0x70], RZ ;  /* 0x000070ff01007387 */ /* 0x0005e20000100800 */
[----:B------:R-:W-:Y:S01]  /*1c00*/  ULOP3.LUT UR6, UR6, 0x3fff, URZ, 0xc0, !UPT ;  /* 0x00003fff06067892 */ /* 0x000fe2000f8ec03f */
[----:B------:R-:W-:Y:S01]  /*1c10*/  CS2R R2, SRZ ;  /* 0x0000000000027805 */ /* 0x000fe2000001ff00 */
[----:B------:R-:W-:Y:S01]  /*1c20*/  UMOV UR17, 0x80000020 ;  /* 0x8000002000117882 */ /* 0x000fe20000000000 */
[----:B------:R-:W-:Y:S01]  /*1c30*/  UMOV UR19, 0x80000020 ;  /* 0x8000002000137882 */ /* 0x000fe20000000000 */
[----:B------:R-:W-:Y:S01]  /*1c40*/  ULOP3.LUT UR6, UR6, 0x10000, URZ, 0xfc, !UPT ;  /* 0x0001000006067892 */ /* 0x000fe2000f8efc3f */
[----:B------:R2:W-:Y:S01]  /*1c50*/  STL [R1+0x6c], RZ ;  /* 0x00006cff01007387 */ /* 0x0005e20000100800 */
[----:B------:R-:W-:Y:S01]  /*1c60*/  UMOV UR16, UR7 ;  /* 0x0000000700107c82 */ /* 0x000fe20008000000 */
[----:B------:R-:W-:Y:S01]  /*1c70*/  CS2R R4, SRZ ;  /* 0x0000000000047805 */ /* 0x000fe2000001ff00 */
[----:B------:R-:W-:Y:S01]  /*1c80*/  ULEA UR8, UR5, UR6, 0x9 ;  /* 0x0000000605087291 */ /* 0x000fe2000f8e483f */
[----:B------:R2:W-:Y:S01]  /*1c90*/  STL [R1+0x68], RZ ;  /* 0x000068ff01007387 */ /* 0x0005e20000100800 */
[----:B------:R-:W-:Y:S01]  /*1ca0*/  CS2R R6, SRZ ;  /* 0x0000000000067805 */ /* 0x000fe2000001ff00 */
[----:B------:R-:W-:Y:S01]  /*1cb0*/  UMOV UR6, 0x2 ;  /* 0x0000000200067882 */ /* 0x000fe20000000000 */
[----:B------:R-:W-:Y:S01]  /*1cc0*/  CS2R R8, SRZ ;  /* 0x0000000000087805 */ /* 0x000fe2000001ff00 */
[----:B------:R2:W-:Y:S01]  /*1cd0*/  STL [R1+0x64], RZ ;  /* 0x000064ff01007387 */ /* 0x0005e20000100800 */
[----:B------:R-:W-:Y:S01]  /*1ce0*/  CS2R R10, SRZ ;  /* 0x00000000000a7805 */ /* 0x000fe2000001ff00 */
[----:B------:R-:W-:Y:S01]  /*1cf0*/  UMOV UR18, UR8 ;  /* 0x0000000800127c82 */ /* 0x000fe20008000000 */
[----:B------:R-:W-:Y:S01]  /*1d00*/  CS2R R12, SRZ ;  /* 0x00000000000c7805 */ /* 0x000fe2000001ff00 */
[----:B------:R-:W-:Y:S01]  /*1d10*/  QGMMA.64x128x32.F32.E4M3.E4M3 R88, gdesc[UR16], RZ, !UPT ;  /* 0x01e00000105879f3 */ /* 0x000fe2000c7008ff */
[----:B------:R-:W-:Y:S01]  /*1d20*/  UIADD3 UR16, UR7, 0x200, URZ ;  /* 0x0000020007107890 */ /* 0x000fe2000fffe03f */
[----:B------:R2:W-:Y:S01]  /*1d30*/  STL [R1+0x60], RZ ;  /* 0x000060ff01007387 */ /* 0x0005e20000100800 */
[----:B------:R-:W-:Y:S01]  /*1d40*/  UMOV UR17, 0x80000020 ;  /* 0x8000002000117882 */ /* 0x000fe20000000000 */
[----:B------:R-:W-:-:S02]  /*1d50*/  CS2R R14, SRZ ;  /* 0x00000000000e7805 */ /* 0x000fc4000001ff00 */
[----:B------:R-:W-:Y:S01]  /*1d60*/  CS2R R16, SRZ ;  /* 0x0000000000107805 */ /* 0x000fe2000001ff00 */
[----:B------:R2:W-:Y:S01]  /*1d70*/  STL [R1+0x5c], RZ ;  /* 0x00005cff01007387 */ /* 0x0005e20000100800 */
[----:B------:R-:W-:Y:S02]  /*1d80*/  CS2R R18, SRZ ;  /* 0x0000000000127805 */ /* 0x000fe4000001ff00 */
[----:B------:R-:W-:Y:S02]  /*1d90*/  CS2R R20, SRZ ;  /* 0x0000000000147805 */ /* 0x000fe4000001ff00 */
[----:B------:R-:W-:Y:S01]  /*1da0*/  CS2R R22, SRZ ;  /* 0x0000000000167805 */ /* 0x000fe2000001ff00 */
[----:B------:R2:W-:Y:S01]  /*1db0*/  STL [R1+0x58], RZ ;  /* 0x000058ff01007387 */ /* 0x0005e20000100800 */
[----:B------:R-:W-:Y:S01]  /*1dc0*/  CS2R R152, SRZ ;  /* 0x0000000000987805 */ /* 0x000fe2000001ff00 */
[----:B------:R-:W-:Y:S01]  /*1dd0*/  QGMMA.64x128x32.F32.E4M3.E4M3 R24, gdesc[UR16], RZ, !UPT ;  /* 0x01e00000101879f3 */ /* 0x000fe2000c7008ff */
[----:B------:R-:W-:Y:S01]  /*1de0*/  UIADD3 UR16, UR7, 0x2, URZ ;  /* 0x0000000207107890 */ /* 0x000fe2000fffe03f */
[----:B------:R2:W-:Y:S01]  /*1df0*/  STL [R1+0x54], RZ ;  /* 0x000054ff01007387 */ /* 0x0005e20000100800 */
[----:B------:R-:W-:Y:S01]  /*1e00*/  UIADD3 UR18, UR8, 0x2, URZ ;  /* 0x0000000208127890 */ /* 0x000fe2000fffe03f */
[----:B------:R-:W-:Y:S01]  /*1e10*/  CS2R R154, SRZ ;  /* 0x00000000009a7805 */ /* 0x000fe2000001ff00 */
[----:B------:R-:W-:Y:S01]  /*1e20*/  UMOV UR17, 0x80000020 ;  /* 0x8000002000117882 */ /* 0x000fe20000000000 */
        /* <DEDUP_REMOVED lines=9> */
[----:B------:R-:W-:Y:S02]  /*1ec0*/  CS2R R166, SRZ ;  /* 0x0000000000a67805 */ /* 0x000fe4000001ff00 */
        /* <DEDUP_REMOVED lines=39> */
[----:B------:R-:W-:-:S03]  /*2140*/  IMAD.MOV.U32 R226, RZ, RZ, RZ ;  /* 0x000000ffffe27224 */ /* 0x000fc600078e00ff */
[----:B------:R2:W-:Y:S04]  /*2150*/  STL [R1+0x1c], RZ ;  /* 0x00001cff01007387 */ /* 0x0005e80000100800 */
[----:B------:R2:W-:Y:S04]  /*2160*/  STL [R1+0x18], RZ ;  /* 0x000018ff01007387 */ /* 0x0005e80000100800 */
[----:B------:R2:W-:Y:S04]  /*2170*/  STL [R1+0x14], RZ ;  /* 0x000014ff01007387 */ /* 0x0005e80000100800 */
[----:B------:R2:W-:Y:S04]  /*2180*/  STL [R1+0x10], RZ ;  /* 0x000010ff01007387 */ /* 0x0005e80000100800 */
[----:B------:R2:W-:Y:S04]  /*2190*/  STL [R1+0xc], RZ ;  /* 0x00000cff01007387 */ /* 0x0005e80000100800 */
[----:B------:R2:W-:Y:S04]  /*21a0*/  STL [R1+0x8], RZ ;  /* 0x000008ff01007387 */ /* 0x0005e80000100800 */
[----:B------:R2:W-:Y:S04]  /*21b0*/  STL [R1+0x4], RZ ;  /* 0x000004ff01007387 */ /* 0x0005e80000100800 */
[----:B------:R2:W-:Y:S01]  /*21c0*/  STL [R1], RZ ;  /* 0x000000ff01007387 */ /* 0x0005e20000100800 */
[----:B------:R-:W-:Y:S01]  /*21d0*/  QGMMA.64x128x32.F32.E4M3.E4M3 R88, gdesc[UR16], R88 ;  /* 0x01e00000105879f3 */ /* 0x000fe20008700858 */
[----:B------:R-:W-:Y:S01]  /*21e0*/  UIADD3 UR16, UR7, 0x202, URZ ;  /* 0x0000020207107890 */ /* 0x000fe2000fffe03f */
[----:B------:R-:W-:-:S02]  /*21f0*/  UMOV UR17, 0x80000020 ;  /* 0x8000002000117882 */ /* 0x000fc40000000000 */
[----:B------:R-:W-:Y:S02]  /*2200*/  ULDC UR7, c[0x0][0x50c] ;  /* 0x0001430000077ab9 */ /* 0x000fe40000000800 */
[----:B------:R-:W-:-:S04]  /*2210*/  UISETP.NE.AND UP0, UPT, UR7, 0x2, UPT ;  /* 0x000000020700788c */ /* 0x000fc8000bf05270 */
[----:B------:R-:W-:Y:S02]  /*2220*/  USEL UR7, URZ, 0x1, UP0 ;  /* 0x000000013f077887 */ /* 0x000fe40008000000 */
[----:B------:R-:W-:Y:S04]  /*2230*/  QGMMA.64x128x32.F32.E4M3.E4M3 R24, gdesc[UR16], R24, gsb0 ;  /* 0x01e00000101879f3 */ /* 0x000fe80008000818 */
[----:B------:R-:W-:-:S13]  /*2240*/  ISETP.NE.AND P0, PT, RZ, UR7, PT ;  /* 0x00000007ff007c0c */ /* 0x000fda000bf05270 */
[----:B--2---:R-:W-:Y:S05]  /*2250*/  @!P0 BRA `(.L_x_18) ;  /* 0x0000000800808947 */ /* 0x004fea0003800000 */
[----:B------:R-:W-:Y:S02]  /*2260*/  WARPGROUP.DEPBAR.LE gsb0, 0x0 ;  /* 0x00008000000079c5 */ /* 0x000fe40000010000 */
[----:B------:R-:W-:-:S01]  /*2270*/  FADD R227, RZ, R58 ;  /* 0x0000003affe37221 */ /* 0x000fc20000000000 */
[----:B------:R-:W-:Y:S01]  /*2280*/  FADD R226, RZ, R88 ;  /* 0x00000058ffe27221 */ /* 0x000fe20000000000 */
[----:B------:R-:W-:-:S01]  /*2290*/  FADD R225, RZ, R89 ;  /* 0x00000059ffe17221 */ /* 0x000fc20000000000 */
[----:B------:R-:W-:Y:S01]  /*22a0*/  FADD R224, RZ, R90 ;  /* 0x0000005affe07221 */ /* 0x000fe20000000000 */
[----:B------:R-:W-:-:S01]  /*22b0*/  FADD R223, RZ, R91 ;  /* 0x0000005bffdf7221 */ /* 0x000fc20000000000 */
[----:B------:R0:W-:Y:S01]  /*22c0*/  STL [R1], R227 ;  /* 0x000000e301007387 */ /* 0x0001e20000100800 */
[----:B------:R-:W-:-:S01]  /*22d0*/  FADD R222, RZ, R92 ;  /* 0x0000005cffde7221 */ /* 0x000fc20000000000 */
[----:B------:R-:W-:Y:S01]  /*22e0*/  FADD R221, RZ, R93 ;  /* 0x0000005dffdd7221 */ /* 0x000fe20000000000 */
[----:B------:R-:W-:-:S01]  /*22f0*/  FADD R220, RZ, R94 ;  /* 0x0000005effdc7221 */ /* 0x000fc20000000000 */
[----:B------:R-:W-:Y:S01]  /*2300*/  FADD R219, RZ, R95 ;  /* 0x0000005fffdb7221 */ /* 0x000fe20000000000 */
[----:B------:R-:W-:-:S01]  /*2310*/  FADD R218, RZ, R96 ;  /* 0x00000060ffda7221 */ /* 0x000fc20000000000 */
[----:B------:R-:W-:Y:S01]  /*2320*/  FADD R217, RZ, R97 ;  /* 0x00000061ffd97221 */ /* 0x000fe20000000000 */
[----:B------:R-:W-:-:S01]  /*2330*/  FADD R216, RZ, R98 ;  /* 0x00000062ffd87221 */ /* 0x000fc20000000000 */
[----:B------:R-:W-:Y:S01]  /*2340*/  FADD R215, RZ, R99 ;  /* 0x00000063ffd77221 */ /* 0x000fe20000000000 */
[----:B------:R-:W-:-:S01]  /*2350*/  FADD R214, RZ, R100 ;  /* 0x00000064ffd67221 */ /* 0x000fc20000000000 */
[----:B0-----:R-:W-:Y:S01]  /*2360*/  FADD R227, RZ, R59 ;  /* 0x0000003bffe37221 */ /* 0x001fe20000000000 */
[----:B------:R-:W-:-:S01]  /*2370*/  FADD R213, RZ, R101 ;  /* 0x00000065ffd57221 */ /* 0x000fc20000000000 */
[----:B------:R-:W-:Y:S01]  /*2380*/  FADD R212, RZ, R102 ;  /* 0x00000066ffd47221 */ /* 0x000fe20000000000 */
[----:B------:R-:W-:-:S01]  /*2390*/  FADD R211, RZ, R103 ;  /* 0x00000067ffd37221 */ /* 0x000fc20000000000 */
[----:B------:R-:W-:Y:S01]  /*23a0*/  FADD R210, RZ, R104 ;  /* 0x00000068ffd27221 */ /* 0x000fe20000000000 */
[----:B------:R0:W-:Y:S01]  /*23b0*/  STL [R1+0x4], R227 ;  /* 0x000004e301007387 */ /* 0x0001e20000100800 */
        /* <DEDUP_REMOVED lines=93> */
[----:B------:R-:W-:Y:S01]  /*2990*/  UMOV UR6, URZ ;  /* 0x0000003f00067c82 */ /* 0x000fe20008000000 */
[----:B0-----:R-:W-:-:S05]  /*29a0*/  FADD R227, RZ, R66 ;  /* 0x00000042ffe37221 */ /* 0x001fca0000000000 */
[----:B------:R0:W-:Y:S02]  /*29b0*/  STL [R1+0x20], R227 ;  /* 0x000020e301007387 */ /* 0x0001e40000100800 */
        /* <DEDUP_REMOVED lines=42> */
.L_x_18:
[----:B------:R-:W-:-:S04]  /*2c60*/  UIADD3 UR12, UR5, 0x1, URZ ;  /* 0x00000001050c7890 */ /* 0x000fc8000fffe03f */
[----:B------:R-:W-:-:S04]  /*2c70*/  UISETP.NE.AND UP0, UPT, UR12, 0x5, UPT ;  /* 0x000000050c00788c */ /* 0x000fc8000bf05270 */
[----:B------:R-:W-:Y:S02]  /*2c80*/  USEL UR8, URZ, 0x1, UP0 ;  /* 0x000000013f087887 */ /* 0x000fe40008000000 */
[----:B------:R-:W-:Y:S02]  /*2c90*/  USEL UR12, UR12, URZ, UP0 ;  /* 0x0000003f0c0c7287 */ /* 0x000fe40008000000 */
[----:B------:R-:W-:-:S06]  /*2ca0*/  ULOP3.LUT UR8, UR4, UR8, URZ, 0x3c, !UPT ;  /* 0x0000000804087292 */ /* 0x000fcc000f8e3c3f */
[----:B0-----:R-:W-:Y:S01]  /*2cb0*/  IMAD.U32 R227, RZ, RZ, UR8 ;  /* 0x00000008ffe37e24 */ /* 0x001fe2000f8e00ff */
[----:B------:R-:W-:-:S06]  /*2cc0*/  UMOV UR8, 0x1 ;  /* 0x0000000100087882 */ /* 0x000fcc0000000000 */
.L_x_13:
[----:B------:R-:W-:-:S04]  /*2cd0*/  UISETP.LT.AND UP0, UPT, UR9, 0x1, UPT ;  /* 0x000000010900788c */ /* 0x000fc8000bf01270 */
[----:B------:R-:W-:-:S04]  /*2ce0*/  USEL UR16, UR9, 0x1, UP0 ;  /* 0x0000000109107887 */ /* 0x000fc80008000000 */
[----:B------:R-:W-:-:S04]  /*2cf0*/  UIADD3 UR16, UR9, -UR16, URZ ;  /* 0x8000001009107290 */ /* 0x000fc8000fffe03f */
[----:B------:R-:W-:-:S06]  /*2d00*/  UISETP.GE.AND UP0, UPT, UR16, 0x1, UPT ;  /* 0x000000011000788c */ /* 0x000fcc000bf06270 */
[----:B------:R-:W-:-:S13]  /*2d10*/  PLOP3.LUT P0, PT, PT, PT, UP0, 0x80, 0x0 ;  /* 0x000000000000781c */ /* 0x000fda0003f0f008 */
[----:B------:R-:W-:Y:S05]  /*2d20*/  @!P0 BRA `(.L_x_19) ;  /* 0x0000001000a48947 */ /* 0x000fea0003800000 */
[----:B------:R-:W-:Y:S01]  /*2d30*/  IMAD.U32 R228, RZ, RZ, UR16 ;  /* 0x00000010ffe47e24 */ /* 0x000fe2000f8e00ff */
[----:B------:R-:W-:Y:S01]  /*2d40*/  UMOV UR24, UR5 ;  /* 0x0000000500187c82 */ /* 0x000fe20008000000 */
[----:B------:R-:W-:-:S05]  /*2d50*/  ULDC UR25, c[0x0][0x50c] ;  /* 0x0001430000197ab9 */ /* 0x000fca0000000800 */
.L_x_27:
[----:B------:R-:W-:-:S06]  /*2d60*/  UISETP.NE.AND UP0, UPT, UR23, 0x3, UPT ;  /* 0x000000031700788c */ /* 0x000fcc000bf05270 */
[----:B------:R-:W-:-:S13]  /*2d70*/  PLOP3.LUT P1, PT, PT, PT, UP0, 0x80, 0x0 ;  /* 0x000000000000781c */ /* 0x000fda0003f2f008 */
[----:B01----:R-:W-:Y:S05]  /*2d80*/  @!P1 BRA `(.L_x_20) ;  /* 0x0000000000049947 */ /* 0x003fea0003800000 */
[----:B------:R-:W-:Y:S01]  /*2d90*/  BPT.TRAP 0x1 ;  /* 0x000000040000795c */ /* 0x000fe20000300000 */
.L_x_20:
[----:B------:R-:W0:Y:S01]  /*2da0*/  S2UR UR16, SR_CgaCtaId ;  /* 0x00000000001079c3 */ /* 0x000e220000008800 */
[----:B------:R-:W-:Y:S01]  /*2db0*/  UMOV UR10, 0x400 ;  /* 0x00000400000a7882 */ /* 0x000fe20000000000 */
[----:B------:R-:W-:Y:S01]  /*2dc0*/  SHF.L.U32 R229, R227, 0x1f, RZ ;  /* 0x0000001fe3e57819 */ /* 0x000fe200000006ff */
[----:B0-----:R-:W-:-:S04]  /*2dd0*/  ULEA UR10, UR16, UR10, 0x18 ;  /* 0x0000000a100a7291 */ /* 0x001fc8000f8ec03f */
[----:B------:R-:W-:-:S09]  /*2de0*/  ULEA UR16, UR12, UR10, 0x3 ;  /* 0x0000000a0c107291 */ /* 0x000fd2000f8e183f */
[----:B------:R0:W1:Y:S01]  /*2df0*/  SYNCS.PHASECHK.TRANS64.TRYWAIT P0, [UR16], R229 ;  /* 0x000000e5ff0075a7 */ /* 0x0000620008000150 */
[----:B------:R-:W-:Y:S05]  /*2e00*/  @!P1 BRA `(.L_x_21) ;  /* 0x0000000000049947 */ /* 0x000fea0003800000 */
[----:B------:R-:W-:Y:S01]  /*2e10*/  BPT.TRAP 0x1 ;  /* 0x000000040000795c */ /* 0x000fe20000300000 */
.L_x_21:
[----:B-1----:R-:W-:Y:S05]  /*2e20*/  @P0 BRA `(.L_x_22) ;  /* 0x0000000000080947 */ /* 0x002fea0003800000 */
[----:B------:R-:W1:Y:S02]  /*2e30*/  SYNCS.PHASECHK.TRANS64.TRYWAIT P0, [UR16], R229 ;  /* 0x000000e5ff0075a7 */ /* 0x000e640008000150 */
[----:B-1----:R-:W-:Y:S05]  /*2e40*/  @!P0 BRA `(.L_x_23) ;  /* 0x000000d400288947 */ /* 0x002fea0003800000 */
.L_x_22:
[----:B------:R-:W-:Y:S01]  /*2e50*/  UIADD3 UR16, UR10, 0x14100, URZ ;  /* 0x000141000a107890 */ /* 0x000fe2000fffe03f */
[----:B------:R-:W-:Y:S01]  /*2e60*/  WARPGROUP.ARRIVE ;  /* 0x00000000000079c5 */ /* 0x000fe20000000000 */
[----:B------:R-:W-:Y:S02]  /*2e70*/  UISETP.NE.AND UP0, UPT, UR7, URZ, UPT ;  /* 0x0000003f0700728c */ /* 0x000fe4000bf05270 */
[----:B------:R-:W-:Y:S02]  /*2e80*/  USHF.R.U32.HI UR16, URZ, 0x4, UR16 ;  /* 0x000000043f107899 */ /* 0x000fe40008011610 */
[----:B------:R-:W-:Y:S02]  /*2e90*/  USEL UR8, UR8, URZ, !UP0 ;  /* 0x0000003f08087287 */ /* 0x000fe4000c000000 */
[----:B------:R-:W-:Y:S02]  /*2ea0*/  ULOP3.LUT UR16, UR16, 0x3fff, URZ, 0xc0, !UPT ;  /* 0x00003fff10107892 */ /* 0x000fe4000f8ec03f */
[----:B------:R-:W-:-:S02]  /*2eb0*/  UISETP.NE.U32.AND UP0, UPT, UR8, URZ, UPT ;  /* 0x0000003f0800728c */ /* 0x000fc4000bf05070 */
[----:B------:R-:W-:Y:S02]  /*2ec0*/  ULOP3.LUT UR7, UR11, 0x10000, URZ, 0xfc, !UPT ;  /* 0x000100000b077892 */ /* 0x000fe4000f8efc3f */
[----:B------:R-:W-:Y:S02]  /*2ed0*/  ULOP3.LUT UR8, UR16, 0x10000, URZ, 0xfc, !UPT ;  /* 0x0001000010087892 */ /* 0x000fe4000f8efc3f */
[----:B------:R-:W-:Y:S02]  /*2ee0*/  ULEA UR7, UR12, UR7, 0xa ;  /* 0x000000070c077291 */ /* 0x000fe4000f8e503f */
[----:B------:R-:W-:Y:S01]  /*2ef0*/  ULEA UR8, UR12, UR8, 0x9 ;  /* 0x000000080c087291 */ /* 0x000fe2000f8e483f */
[----:B------:R-:W-:Y:S01]  /*2f00*/  UMOV UR17, 0x80000020 ;  /* 0x8000002000117882 */ /* 0x000fe20000000000 */
[----:B------:R-:W-:Y:S01]  /*2f10*/  UMOV UR19, 0x80000020 ;  /* 0x8000002000137882 */ /* 0x000fe20000000000 */
[----:B------:R-:W-:Y:S02]  /*2f20*/  UIADD3 UR6, UR6, 0x2, URZ ;  /* 0x0000000206067890 */ /* 0x000fe4000fffe03f */
[----:B------:R-:W-:-:S02]  /*2f30*/  UMOV UR16, UR7 ;  /* 0x0000000700107c82 */ /* 0x000fc40008000000 */
[----:B------:R-:W-:Y:S02]  /*2f40*/  UMOV UR18, UR8 ;  /* 0x0000000800127c82 */ /* 0x000fe40008000000 */
[----:B------:R-:W-:Y:S01]  /*2f50*/  QGMMA.64x128x32.F32.E4M3.E4M3 R88, gdesc[UR16], R88, UP0 ;  /* 0x01e00000105879f3 */ /* 0x000fe2000bf00858 */
[----:B------:R-:W-:Y:S01]  /*2f60*/  UIADD3 UR16, UR7, 0x200, URZ ;  /* 0x0000020007107890 */ /* 0x000fe2000fffe03f */
[----:B------:R-:W-:-:S10]  /*2f70*/  UMOV UR17, 0x80000020 ;  /* 0x8000002000117882 */ /* 0x000fd40000000000 */
[----:B------:R-:W-:Y:S01]  /*2f80*/  QGMMA.64x128x32.F32.E4M3.E4M3 R24, gdesc[UR16], R24, UP0 ;  /* 0x01e00000101879f3 */ /* 0x000fe2000bf00818 */
[----:B------:R-:W-:Y:S02]  /*2f90*/  UIADD3 UR16, UR7, 0x2, URZ ;  /* 0x0000000207107890 */ /* 0x000fe4000fffe03f */
[----:B------:R-:W-:Y:S01]  /*2fa0*/  UIADD3 UR18, UR8, 0x2, URZ ;  /* 0x0000000208127890 */ /* 0x000fe2000fffe03f */
[----:B------:R-:W-:Y:S01]  /*2fb0*/  UMOV UR17, 0x80000020 ;  /* 0x8000002000117882 */ /* 0x000fe20000000000 */
[----:B------:R-:W-:Y:S01]  /*2fc0*/  UMOV UR19, 0x80000020 ;  /* 0x8000002000137882 */ /* 0x000fe20000000000 */
[----:B------:R-:W-:-:S06]  /*2fd0*/  UISETP.NE.AND UP0, UPT, UR6, UR25, UPT ;  /* 0x000000190600728c */ /* 0x000fcc000bf05270 */
[----:B------:R-:W-:Y:S01]  /*2fe0*/  QGMMA.64x128x32.F32.E4M3.E4M3 R88, gdesc[UR16], R88 ;  /* 0x01e00000105879f3 */ /* 0x000fe20008700858 */
[----:B------:R-:W-:Y:S01]  /*2ff0*/  UIADD3 UR16, UR7, 0x202, URZ ;  /* 0x0000020207107890 */ /* 0x000fe2000fffe03f */
[----:B------:R-:W-:Y:S01]  /*3000*/  UMOV UR17, 0x80000020 ;  /* 0x8000002000117882 */ /* 0x000fe20000000000 */
[----:B------:R-:W-:-:S06]  /*3010*/  USEL UR7, URZ, 0x1, UP0 ;  /* 0x000000013f077887 */ /* 0x000fcc0008000000 */
[----:B------:R-:W-:-:S03]  /*3020*/  ISETP.NE.AND P0, PT, RZ, UR7, PT ;  /* 0x00000007ff007c0c */ /* 0x000fc6000bf05270 */
[----:B------:R-:W-:Y:S03]  /*3030*/  QGMMA.64x128x32.F32.E4M3.E4M3 R24, gdesc[UR16], R24, gsb0 ;  /* 0x01e00000101879f3 */ /* 0x000fe60008000818 */
[----:B------:R-:W-:-:S07]  /*3040*/  WARPGROUP.DEPBAR.LE gsb0, 0x1 ;  /* 0x00008000000079c5 */ /* 0x000fce0000010100 */
[----:B------:R-:W-:Y:S05]  /*3050*/  @!P0 BRA `(.L_x_24) ;  /* 0x0000000c00808947 */ /* 0x000fea0003800000 */
[----:B------:R-:W-:Y:S02]  /*3060*/  WARPGROUP.DEPBAR.LE gsb0, 0x0 ;  /* 0x00008000000079c5 */ /* 0x000fe40000010000 */
[----:B------:R-:W-:-:S01]  /*3070*/  FADD R226, R88, R226 ;  /* 0x000000e258e27221 */ /* 0x000fc20000000000 */
[----:B------:R-:W-:Y:S01]  /*3080*/  FADD R225, R89, R225 ;  /* 0x000000e159e17221 */ /* 0x000fe20000000000 */
[----:B------:R1:W-:Y:S01]  /*3090*/  STL [R1+0x88], R227 ;  /* 0x000088e301007387 */ /* 0x0003e20000100800 */
[----:B------:R-:W-:-:S01]  /*30a0*/  FADD R224, R90, R224 ;  /* 0x000000e05ae07221 */ /* 0x000fc20000000000 */
[----:B------:R-:W-:Y:S01]  /*30b0*/  FADD R223, R91, R223 ;  /* 0x000000df5bdf7221 */ /* 0x000fe20000000000 */
[----:B------:R-:W-:-:S01]  /*30c0*/  FADD R222, R92, R222 ;  /* 0x000000de5cde7221 */ /* 0x000fc20000000000 */
[----:B------:R-:W-:Y:S01]  /*30d0*/  FADD R221, R93, R221 ;  /* 0x000000dd5ddd7221 */ /* 0x000fe20000000000 */
[----:B-1----:R-:W2:Y:S04]  /*30e0*/  LDL.LU R227, [R1+0x30] ;  /* 0x0000300001e37983 */ /* 0x002ea80000300800 */
[----:B------:R1:W-:Y:S01]  /*30f0*/  STL [R1+0x8c], R226 ;  /* 0x00008ce201007387 */ /* 0x0003e20000100800 */
[----:B------:R-:W-:-:S01]  /*3100*/  FADD R220, R94, R220 ;  /* 0x000000dc5edc7221 */ /* 0x000fc20000000000 */
[----:B------:R-:W-:-:S02]  /*3110*/  FADD R219, R95, R219 ;  /* 0x000000db5fdb7221 */ /* 0x000fc40000000000 */
[----:B-1----:R-:W3:Y:S04]  /*3120*/  LDL.LU R226, [R1+0x2c] ;  /* 0x00002c0001e27983 */ /* 0x002ee80000300800 */
[----:B------:R1:W-:Y:S01]  /*3130*/  STL [R1+0x90], R225 ;  /* 0x000090e101007387 */ /* 0x0003e20000100800 */
[----:B------:R-:W-:-:S03]  /*3140*/  FADD R218, R96, R218 ;  /* 0x000000da60da7221 */ /* 0x000fc60000000000 */
[----:B-1----:R-:W4:Y:S04]  /*3150*/  LDL.LU R225, [R1+0x28] ;  /* 0x0000280001e17983 */ /* 0x002f280000300800 */
        /* <DEDUP_REMOVED lines=9> */
[----:B------:R1:W-:Y:S04]  /*31f0*/  STL [R1+0xa0], R221 ;  /* 0x0000a0dd01007387 */ /* 0x0003e80000100800 */
        /* <DEDUP_REMOVED lines=12> */
[----:B-1----:R-:W4:Y:S01]  /*32c0*/  LDL.LU R215, [R1] ;  /* 0x0000000001d77983 */ /* 0x002f220000300800 */
[----:B------:R-:W-:-:S01]  /*32d0*/  FADD R214, R100, R214 ;  /* 0x000000d664d67221 */ /* 0x000fc20000000000 */
[----:B------:R-:W-:Y:S01]  /*32e0*/  FADD R213, R101, R213 ;  /* 0x000000d565d57221 */ /* 0x000fe20000000000 */
[----:B------:R-:W-:-:S01]  /*32f0*/  FADD R212, R102, R212 ;  /* 0x000000d466d47221 */ /* 0x000fc20000000000 */
[----:B------:R-:W-:Y:S01]  /*3300*/  FADD R211, R103, R211 ;  /* 0x000000d367d37221 */ /* 0x000fe20000000000 */
[----:B------:R-:W-:-:S01]  /*3310*/  FADD R210, R104, R210 ;  /* 0x000000d268d27221 */ /* 0x000fc20000000000 */
[----:B------:R-:W-:Y:S01]  /*3320*/  STL [R1+0xbc], R214 ;  /* 0x0000bcd601007387 */ /* 0x000fe20000100800 */
        /* <DEDUP_REMOVED lines=11> */
[----:B------:R1:W-:Y:S01]  /*33e0*/  STL [R1+0xc8], R211 ;  /* 0x0000c8d301007387 */ /* 0x0003e20000100800 */
[----:B------:R-:W-:-:S01]  /*33f0*/  FADD R200, R114, R200 ;  /* 0x000000c872c87221 */ /* 0x000fc20000000000 */
[----:B------:R-:W-:Y:S01]  /*3400*/  FADD R199, R115, R199 ;  /* 0x000000c773c77221 */ /* 0x000fe20000000000 */
        /* <DEDUP_REMOVED lines=69> */
[----:B-----5:R-:W-:Y:S01]  /*3860*/  FADD R0, R57, R0 ;  /* 0x0000000039007221 */ /* 0x020fe20000000000 */
[----:B--2---:R-:W-:-:S01]  /*3870*/  FADD R227, R70, R227 ;  /* 0x000000e346e37221 */ /* 0x004fc20000000000 */
[----:B---3--:R-:W-:Y:S01]  /*3880*/  FADD R226, R69, R226 ;  /* 0x000000e245e27221 */ /* 0x008fe20000000000 */
[----:B----4-:R-:W-:-:S01]  /*3890*/  FADD R225, R68, R225 ;  /* 0x000000e144e17221 */ /* 0x010fc20000000000 */
        /* <DEDUP_REMOVED lines=9> */
[----:B------:R-:W-:-:S05]  /*3930*/  FADD R215, R58, R215 ;  /* 0x000000d73ad77221 */ /* 0x000fca0000000000 */
[----:B------:R2:W-:Y:S04]  /*3940*/  STL [R1], R215 ;  /* 0x000000d701007387 */ /* 0x0005e80000100800 */
[----:B------:R3:W-:Y:S04]  /*3950*/  STL [R1+0x4], R216 ;  /* 0x000004d801007387 */ /* 0x0007e80000100800 */
        /* <DEDUP_REMOVED lines=8> */
[----:B-1----:R-:W4:Y:S04]  /*39e0*/  LDL.LU R211, [R1+0x34] ;  /* 0x0000340001d37983 */ /* 0x002f280000300800 */
[----:B------:R1:W-:Y:S04]  /*39f0*/  STL [R1+0x28], R225 ;  /* 0x000028e101007387 */ /* 0x0003e80000100800 */
[----:B------:R-:W4:Y:S04]  /*3a00*/  LDL.LU R212, [R1+0x38] ;  /* 0x0000380001d47983 */ /* 0x000f280000300800 */
[----:B------:R1:W-:Y:S04]  /*3a10*/  STL [R1+0x2c], R226 ;  /* 0x00002ce201007387 */ /* 0x0003e80000100800 */
[----:B------:R-:W4:Y:S04]  /*3a20*/  LDL.LU R213, [R1+0x3c] ;  /* 0x00003c0001d57983 */ /* 0x000f280000300800 */
[----:B------:R1:W-:Y:S04]  /*3a30*/  STL [R1+0x30], R227 ;  /* 0x000030e301007387 */ /* 0x0003e80000100800 */
[----:B------:R-:W4:Y:S04]  /*3a40*/  LDL.LU R214, [R1+0x40] ;  /* 0x0000400001d67983 */ /* 0x000f280000300800 */
[----:B--2---:R-:W2:Y:S04]  /*3a50*/  LDL.LU R215, [R1+0x44] ;  /* 0x0000440001d77983 */ /* 0x004ea80000300800 */
[----:B---3--:R-:W3:Y:S04]  /*3a60*/  LDL.LU R216, [R1+0x48] ;  /* 0x0000480001d87983 */ /* 0x008ee80000300800 */
[----:B----4-:R-:W4:Y:S04]  /*3a70*/  LDL.LU R217, [R1+0x4c] ;  /* 0x00004c0001d97983 */ /* 0x010f280000300800 */
[----:B0-----:R-:W4:Y:S04]  /*3a80*/  LDL.LU R218, [R1+0x50] ;  /* 0x0000500001da7983 */ /* 0x001f280000300800 */
[----:B------:R-:W4:Y:S04]  /*3a90*/  LDL.LU R219, [R1+0x54] ;  /* 0x0000540001db7983 */ /* 0x000f280000300800 */
[----:B------:R-:W4:Y:S04]  /*3aa0*/  LDL.LU R220, [R1+0x58] ;  /* 0x0000580001dc7983 */ /* 0x000f280000300800 */
[----:B------:R-:W4:Y:S04]  /*3ab0*/  LDL.LU R221, [R1+0x5c] ;  /* 0x00005c0001dd7983 */ /* 0x000f280000300800 */
[----:B------:R-:W4:Y:S04]  /*3ac0*/  LDL.LU R222, [R1+0x60] ;  /* 0x0000600001de7983 */ /* 0x000f280000300800 */
[----:B------:R-:W4:Y:S04]  /*3ad0*/  LDL.LU R223, [R1+0x64] ;  /* 0x0000640001df7983 */ /* 0x000f280000300800 */
[----:B------:R-:W4:Y:S04]  /*3ae0*/  LDL.LU R224, [R1+0x68] ;  /* 0x0000680001e07983 */ /* 0x000f280000300800 */
[----:B-1----:R-:W4:Y:S04]  /*3af0*/  LDL.LU R225, [R1+0x6c] ;  /* 0x00006c0001e17983 */ /* 0x002f280000300800 */
[----:B------:R-:W4:Y:S04]  /*3b00*/  LDL.LU R226, [R1+0x70] ;  /* 0x0000700001e27983 */ /* 0x000f280000300800 */
[----:B------:R-:W4:Y:S01]  /*3b10*/  LDL.LU R227, [R1+0x74] ;  /* 0x0000740001e37983 */ /* 0x000f220000300800 */
[----:B------:R-:W-:-:S05]  /*3b20*/  FADD R211, R71, R211 ;  /* 0x000000d347d37221 */ /* 0x000fca0000000000 */
[----:B------:R0:W-:Y:S01]  /*3b30*/  STL [R1+0x34], R211 ;  /* 0x000034d301007387 */ /* 0x0001e20000100800 */
[----:B------:R-:W-:-:S03]  /*3b40*/  FADD R212, R72, R212 ;  /* 0x000000d448d47221 */ /* 0x000fc60000000000 */
[----:B0-----:R1:W5:Y:S01]  /*3b50*/  LDL.LU R211, [R1+0xc8] ;  /* 0x0000c80001d37983 */ /* 0x0013620000300800 */
[----:B------:R-:W-:-:S03]  /*3b60*/  FADD R213, R73, R213 ;  /* 0x000000d549d57221 */ /* 0x000fc60000000000 */
[----:B------:R0:W-:Y:S01]  /*3b70*/  STL [R1+0x38], R212 ;  /* 0x000038d401007387 */ /* 0x0001e20000100800 */
[----:B------:R-:W-:-:S01]  /*3b80*/  FADD R214, R74, R214 ;  /* 0x000000d64ad67221 */ /* 0x000fc20000000000 */
[----:B--2---:R-:W-:Y:S02]  /*3b90*/  FADD R215, R75, R215 ;  /* 0x000000d74bd77221 */ /* 0x004fe40000000000 */
[----:B0-----:R1:W5:Y:S01]  /*3ba0*/  LDL.LU R212, [R1+0xc4] ;  /* 0x0000c40001d47983 */ /* 0x0013620000300800 */
[----:B---3--:R-:W-:-:S03]  /*3bb0*/  FADD R216, R76, R216 ;  /* 0x000000d84cd87221 */ /* 0x008fc60000000000 */
[----:B------:R0:W-:Y:S01]  /*3bc0*/  STL [R1+0x3c], R213 ;  /* 0x00003cd501007387 */ /* 0x0001e20000100800 */
[----:B----4-:R-:W-:-:S03]  /*3bd0*/  FADD R217, R77, R217 ;  /* 0x000000d94dd97221 */ /* 0x010fc60000000000 */
[----:B0-----:R1:W5:Y:S01]  /*3be0*/  LDL.LU R213, [R1+0xc0] ;  /* 0x0000c00001d57983 */ /* 0x0013620000300800 */
[----:B------:R-:W-:-:S03]  /*3bf0*/  FADD R218, R78, R218 ;  /* 0x000000da4eda7221 */ /* 0x000fc60000000000 */
[----:B------:R0:W-:Y:S01]  /*3c00*/  STL [R1+0x40], R214 ;  /* 0x000040d601007387 */ /* 0x0001e20000100800 */
[----:B------:R-:W-:-:S01]  /*3c10*/  FADD R219, R79, R219 ;  /* 0x000000db4fdb7221 */ /* 0x000fc20000000000 */
[----:B------:R-:W-:Y:S02]  /*3c20*/  FADD R220, R80, R220 ;  /* 0x000000dc50dc7221 */ /* 0x000fe40000000000 */
[----:B0-----:R1:W5:Y:S04]  /*3c30*/  LDL.LU R214, [R1+0xbc] ;  /* 0x0000bc0001d67983 */ /* 0x0013680000300800 */
[----:B------:R0:W-:Y:S01]  /*3c40*/  STL [R1+0x44], R215 ;  /* 0x000044d701007387 */ /* 0x0001e20000100800 */
[----:B------:R-:W-:-:S01]  /*3c50*/  FADD R221, R81, R221 ;  /* 0x000000dd51dd7221 */ /* 0x000fc20000000000 */
[----:B------:R-:W-:-:S02]  /*3c60*/  FADD R222, R82, R222 ;  /* 0x000000de52de7221 */ /* 0x000fc40000000000 */
[----:B0-----:R1:W5:Y:S04]  /*3c70*/  LDL.LU R215, [R1+0xb8] ;  /* 0x0000b80001d77983 */ /* 0x0013680000300800 */
[----:B------:R0:W-:Y:S01]  /*3c80*/  STL [R1+0x48], R216 ;  /* 0x000048d801007387 */ /* 0x0001e20000100800 */
[----:B------:R-:W-:-:S03]  /*3c90*/  FADD R223, R83, R223 ;  /* 0x000000df53df7221 */ /* 0x000fc60000000000 */
        /* <DEDUP_REMOVED lines=13> */
[----:B------:R0:W-:Y:S04]  /*3d70*/  STL [R1+0x5c], R221 ;  /* 0x00005cdd01007387 */ /* 0x0001e80000100800 */
        /* <DEDUP_REMOVED lines=12> */
[----:B0-----:R1:W5:Y:S01]  /*3e40*/  LDL.LU R227, [R1+0x88] ;  /* 0x0000880001e37983 */ /* 0x0013620000300800 */
[----:B------:R-:W-:-:S05]  /*3e50*/  UMOV UR6, URZ ;  /* 0x0000003f00067c82 */ /* 0x000fca0008000000 */
.L_x_24:
[----:B------:R-:W-:Y:S05]  /*3e60*/  @!P1 BRA `(.L_x_25) ;  /* 0x0000000000049947 */ /* 0x000fea0003800000 */
[----:B------:R-:W-:Y:S01]  /*3e70*/  BPT.TRAP 0x1 ;  /* 0x000000040000795c */ /* 0x000fe20000300000 */
.L_x_25:
[----:B------:R-:W-:Y:S02]  /*3e80*/  UISETP.GT.U32.AND UP0, UPT, UR13, 0x1, UPT ;  /* 0x000000010d00788c */ /* 0x000fe4000bf04070 */
[----:B------:R-:W-:-:S04]  /*3e90*/  ULEA UR8, UR24, UR10, 0x3 ;  /* 0x0000000a18087291 */ /* 0x000fc8000f8e183f */
[----:B------:R-:W-:Y:S01]  /*3ea0*/  UIADD3 UR8, UR8, 0x28, URZ ;  /* 0x0000002808087890 */ /* 0x000fe2000fffe03f */
[----:B------:R-:W-:-:S03]  /*3eb0*/  PLOP3.LUT P0, PT, PT, PT, UP0, 0x80, 0x0 ;  /* 0x000000000000781c */ /* 0x000fc60003f0f008 */
[----:B------:R-:W-:-:S09]  /*3ec0*/  UPRMT UR8, URZ, 0x654, UR8 ;  /* 0x000006543f087896 */ /* 0x000fd20008000008 */
[----:B------:R-:W-:Y:S01]  /*3ed0*/  SYNCS.ARRIVE.TRANS64.RED.A1T0 RZ, [UR8], RZ ;  /* 0x000000ffffff79a7 */ /* 0x000fe20008100408 */
[----:B------:R-:W-:Y:S05]  /*3ee0*/  @P0 BRA `(.L_x_26) ;  /* 0x0000000000040947 */ /* 0x000fea0003800000 */
[----:B------:R-:W-:Y:S01]  /*3ef0*/  BPT.TRAP 0x1 ;  /* 0x000000040000795c */ /* 0x000fe20000300000 */
.L_x_26:
[----:B------:R-:W-:Y:S01]  /*3f00*/  UIADD3 UR12, UR12, 0x1, URZ ;  /* 0x000000010c0c7890 */ /* 0x000fe2000fffe03f */
[C---:B------:R-:W-:Y:S01]  /*3f10*/  ISETP.GT.AND P0, PT, R228.reuse, 0x1, PT ;  /* 0x00000001e400780c */ /* 0x040fe20003f04270 */
[----:B------:R-:W-:Y:S01]  /*3f20*/  UIADD3 UR24, UR24, 0x1, URZ ;  /* 0x0000000118187890 */ /* 0x000fe2000fffe03f */
[----:B------:R-:W-:Y:S01]  /*3f30*/  VIADD R228, R228, 0xffffffff ;  /* 0xffffffffe4e47836 */ /* 0x000fe20000000000 */
[----:B------:R-:W-:Y:S02]  /*3f40*/  UISETP.NE.AND UP0, UPT, UR12, 0x5, UPT ;  /* 0x000000050c00788c */ /* 0x000fe4000bf05270 */
[----:B------:R-:W-:Y:S02]  /*3f50*/  UISETP.NE.AND UP1, UPT, UR24, 0x5, UPT ;  /* 0x000000051800788c */ /* 0x000fe4000bf25270 */
[----:B------:R-:W-:Y:S02]  /*3f60*/  USEL UR8, URZ, 0x1, UP0 ;  /* 0x000000013f087887 */ /* 0x000fe40008000000 */
[----:B------:R-:W-:-:S02]  /*3f70*/  USEL UR12, UR12, URZ, UP0 ;  /* 0x0000003f0c0c7287 */ /* 0x000fc40008000000 */
[----:B------:R-:W-:Y:S02]  /*3f80*/  USEL UR24, UR24, URZ, UP1 ;  /* 0x0000003f18187287 */ /* 0x000fe40008800000 */
[----:B-----5:R-:W-:Y:S01]  /*3f90*/  LOP3.LUT R227, R227, UR8, RZ, 0x3c, !PT ;  /* 0x00000008e3e37c12 */ /* 0x020fe2000f8e3cff */
[----:B------:R-:W-:Y:S01]  /*3fa0*/  UMOV UR8, 0x1 ;  /* 0x0000000100087882 */ /* 0x000fe20000000000 */
[----:B------:R-:W-:Y:S08]  /*3fb0*/  @P0 BRA `(.L_x_27) ;  /* 0xffffffec00680947 */ /* 0x000ff0000383ffff */
.L_x_19:
[----:B------:R-:W-:-:S04]  /*3fc0*/  UISETP.NE.AND UP0, UPT, UR6, URZ, UPT ;  /* 0x0000003f0600728c */ /* 0x000fc8000bf05270 */
[----:B------:R-:W-:-:S06]  /*3fd0*/  USEL UR6, URZ, 0x1, !UP0 ;  /* 0x000000013f067887 */ /* 0x000fcc000c000000 */
[----:B------:R-:W-:-:S13]  /*3fe0*/  ISETP.NE.AND P0, PT, RZ, UR6, PT ;  /* 0x00000006ff007c0c */ /* 0x000fda000bf05270 */
[----:B------:R-:W-:Y:S05]  /*3ff0*/  @!P0 BRA `(.L_x_28) ;  /* 0x0000000c00dc8947 */ /* 0x000fea0003800000 */
[----:B------:R-:W2:Y:S04]  /*4000*/  LDL.LU R227, [R1+0x74] ;  /* 0x0000740001e37983 */ /* 0x000ea80000300800 */
[----:B--2---:R2:W-:Y:S04]  /*4010*/  STL [R1+0x88], R227 ;  /* 0x000088e301007387 */ /* 0x0045e80000100800 */
[----:B--2---:R-:W2:Y:S04]  /*4020*/  LDL.LU R227, [R1+0x70] ;  /* 0x0000700001e37983 */ /* 0x004ea80000300800 */
        /* <DEDUP_REMOVED lines=55> */
[----:B--2---:R-:W2:Y:S01]  /*43a0*/  LDL.LU R227, [R1] ;  /* 0x0000000001e37983 */ /* 0x004ea20000300800 */
[----:B------:R-:W-:-:S02]  /*43b0*/  WARPGROUP.DEPBAR.LE gsb0, 0x0 ;  /* 0x00008000000079c5 */ /* 0x000fc40000010000 */
[----:B------:R-:W-:Y:S01]  /*43c0*/  FADD R226, R88, R226 ;  /* 0x000000e258e27221 */ /* 0x000fe20000000000 */
        /* <DEDUP_REMOVED lines=97> */
[----:B--2---:R-:W-:-:S05]  /*49e0*/  FADD R227, R58, R227 ;  /* 0x000000e33ae37221 */ /* 0x004fca0000000000 */
[----:B------:R2:W-:Y:S04]  /*49f0*/  STL [R1], R227 ;  /* 0x000000e301007387 */ /* 0x0005e80000100800 */
[----:B--2---:R-:W2:Y:S02]  /*4a00*/  LDL.LU R227, [R1+0xf8] ;  /* 0x0000f80001e37983 */ /* 0x004ea40000300800 */
[----:B--2---:R-:W-:-:S05]  /*4a10*/  FADD R227, R59, R227 ;  /* 0x000000e33be37221 */ /* 0x004fca0000000000 */
[----:B------:R2:W-:Y:S04]  /*4a20*/  STL [R1+0x4], R227 ;  /* 0x000004e301007387 */ /* 0x0005e80000100800 */
        /* <DEDUP_REMOVED lines=83> */
[----:B------:R2:W-:Y:S02]  /*4f60*/  STL [R1+0x74], R227 ;  /* 0x000074e301007387 */ /* 0x0005e40000100800 */
.L_x_28:
[----:B------:R-:W-:Y:S02]  /*4f70*/  WARPGROUP.DEPBAR.LE gsb0, 0x0 ;  /* 0x00008000000079c5 */ /* 0x000fe40000010000 */
[----:B------:R-:W3:Y:S02]  /*4f80*/  LDC R24, c[0x0][0x28c] ;  /* 0x0000a300ff187b82 */ /* 0x000ee40000000800 */
[----:B---3--:R-:W-:-:S13]  /*4f90*/  ISETP.GE.AND P0, PT, R24, 0x1, PT ;  /* 0x000000011800780c */ /* 0x008fda0003f06270 */
[----:B------:R-:W-:Y:S05]  /*4fa0*/  @!P0 BRA `(.L_x_29) ;  /* 0x0000000000488947 */ /* 0x000fea0003800000 */
[----:B------:R-:W-:-:S06]  /*4fb0*/  UISETP.NE.AND UP0, UPT, UR23, 0x3, UPT ;  /* 0x000000031700788c */ /* 0x000fcc000bf05270 */
[----:B------:R-:W-:-:S13]  /*4fc0*/  PLOP3.LUT P0, PT, PT, PT, UP0, 0x80, 0x0 ;  /* 0x000000000000781c */ /* 0x000fda0003f0f008 */
[----:B------:R-:W-:Y:S05]  /*4fd0*/  @!P0 BRA `(.L_x_30) ;  /* 0x0000000000048947 */ /* 0x000fea0003800000 */
[----:B------:R-:W-:Y:S01]  /*4fe0*/  BPT.TRAP 0x1 ;  /* 0x000000040000795c */ /* 0x000fe20000300000 */
.L_x_30:
[----:B------:R-:W-:-:S04]  /*4ff0*/  UISETP.LT.AND UP0, UPT, UR9, 0x1, UPT ;  /* 0x000000010900788c */ /* 0x000fc8000bf01270 */
[----:B------:R-:W-:Y:S02]  /*5000*/  USEL UR8, UR9, 0x1, UP0 ;  /* 0x0000000109087887 */ /* 0x000fe40008000000 */
[----:B------:R-:W-:Y:S02]  /*5010*/  UISETP.GT.U32.AND UP0, UPT, UR13, 0x1, UPT ;  /* 0x000000010d00788c */ /* 0x000fe4000bf04070 */
[----:B------:R-:W-:-:S04]  /*5020*/  UIADD3 UR8, UR5, UR9, -UR8 ;  /* 0x0000000905087290 */ /* 0x000fc8000fffe808 */
[----:B------:R-:W-:Y:S01]  /*5030*/  UIMAD.WIDE.U32 UR6, UR8, -0x33333333, URZ ;  /* 0xcccccccd080678a5 */ /* 0x000fe2000f8e003f */
[----:B------:R-:W-:-:S03]  /*5040*/  PLOP3.LUT P0, PT, PT, PT, UP0, 0x80, 0x0 ;  /* 0x000000000000781c */ /* 0x000fc60003f0f008 */
[----:B------:R-:W-:-:S04]  /*5050*/  USHF.R.U32.HI UR6, URZ, 0x2, UR7 ;  /* 0x000000023f067899 */ /* 0x000fc80008011607 */
[----:B------:R-:W-:-:S04]  /*5060*/  UIMAD UR8, UR6, -0x5, UR8 ;  /* 0xfffffffb060878a4 */ /* 0x000fc8000f8e0208 */
[----:B------:R-:W-:-:S04]  /*5070*/  ULEA UR8, UR8, UR10, 0x3 ;  /* 0x0000000a08087291 */ /* 0x000fc8000f8e183f */
[----:B------:R-:W-:-:S04]  /*5080*/  UIADD3 UR8, UR8, 0x28, URZ ;  /* 0x0000002808087890 */ /* 0x000fc8000fffe03f */
[----:B------:R-:W-:-:S09]  /*5090*/  UPRMT UR8, URZ, 0x654, UR8 ;  /* 0x000006543f087896 */ /* 0x000fd20008000008 */
[----:B------:R-:W-:Y:S01]  /*50a0*/  SYNCS.ARRIVE.TRANS64.RED.A1T0 RZ, [UR8], RZ ;  /* 0x000000ffffff79a7 */ /* 0x000fe20008100408 */
[----:B------:R-:W-:Y:S05]  /*50b0*/  @P0 BRA `(.L_x_29) ;  /* 0x0000000000040947 */ /* 0x000fea0003800000 */
[----:B------:R-:W-:Y:S01]  /*50c0*/  BPT.TRAP 0x1 ;  /* 0x000000040000795c */ /* 0x000fe20000300000 */
.L_x_29:
[----:B------:R3:W-:Y:S01]  /*50d0*/  STL [R1+0x8c], R2 ;  /* 0x00008c0201007387 */ /* 0x0007e20000100800 */
[----:B------:R-:W4:Y:S01]  /*50e0*/  LDC R29, c[0x0][0x288] ;  /* 0x0000a200ff1d7b82 */ /* 0x000f220000000800 */
[----:B------:R-:W-:Y:S02]  /*50f0*/  UIADD3 UR10, UR9, UR5, URZ ;  /* 0x00000005090a7290 */ /* 0x000fe4000fffe03f */
[----:B------:R-:W-:Y:S01]  /*5100*/  USHF.R.S32.HI UR11, URZ, 0x1f, UR22 ;  /* 0x0000001f3f0b7899 */ /* 0x000fe20008011416 */
[----:B------:R-:W-:Y:S01]  /*5110*/  ULDC.64 UR6, c[0x0][0x5d0] ;  /* 0x0001740000067ab9 */ /* 0x000fe20000000a00 */
[----:B------:R-:W-:Y:S01]  /*5120*/  ULDC UR12, c[0x0][0x284] ;  /* 0x0000a100000c7ab9 */ /* 0x000fe20000000800 */
[----:B---3--:R-:W3:Y:S04]  /*5130*/  LDL.LU R2, [R1+0x80] ;  /* 0x0000800001027983 */ /* 0x008ee80000300800 */
[----:B------:R0:W-:Y:S04]  /*5140*/  STL [R1+0x88], R0 ;  /* 0x0000880001007387 */ /* 0x0001e80000100800 */
[----:B--2---:R-:W2:Y:S01]  /*5150*/  LDL.LU R227, [R1+0x84] ;  /* 0x0000840001e37983 */ /* 0x004ea20000300800 */
[----:B0-----:R-:W0:Y:S02]  /*5160*/  S2R R0, SR_TID.X ;  /* 0x0000000000007919 */ /* 0x001e240000002100 */
[----:B0-----:R-:W-:-:S02]  /*5170*/  SHF.R.U32.HI R24, RZ, 0x2, R0 ;  /* 0x00000002ff187819 */ /* 0x001fc40000011600 */
[----:B------:R-:W-:Y:S02]  /*5180*/  LOP3.LUT R26, R0, 0x60, RZ, 0xc0, !PT ;  /* 0x00000060001a7812 */ /* 0x000fe400078ec0ff */
[----:B------:R-:W-:Y:S02]  /*5190*/  SHF.R.U32.HI R27, RZ, 0x7, R0 ;  /* 0x00000007ff1b7819 */ /* 0x000fe40000011600 */
[----:B------:R-:W-:Y:S02]  /*51a0*/  LOP3.LUT R25, R24, 0x7, RZ, 0xc0, !PT ;  /* 0x0000000718197812 */ /* 0x000fe400078ec0ff */
[----:B------:R-:W-:Y:S02]  /*51b0*/  SHF.R.U32.HI R28, RZ, 0x1, R26 ;  /* 0x00000001ff1c7819 */ /* 0x000fe4000001161a */
[----:B------:R-:W-:Y:S02]  /*51c0*/  LOP3.LUT R24, R27, 0x1, RZ, 0xc0, !PT ;  /* 0x000000011b187812 */ /* 0x000fe400078ec0ff */
[----:B------:R-:W-:Y:S01]  /*51d0*/  IADD3 R27, RZ, -R28, -R25 ;  /* 0x8000001cff1b7210 */ /* 0x000fe20007ffe819 */
[----:B------:R-:W-:-:S02]  /*51e0*/  IMAD.SHL.U32 R32, R0, 0x2, RZ ;  /* 0x0000000200207824 */ /* 0x000fc400078e00ff */
[C---:B------:R-:W-:Y:S02]  /*51f0*/  IMAD.SHL.U32 R26, R24.reuse, 0x40, RZ ;  /* 0x00000040181a7824 */ /* 0x040fe400078e00ff */
[----:B------:R-:W-:Y:S01]  /*5200*/  IMAD R42, R24, -0x40, R27 ;  /* 0xffffffc0182a7824 */ /* 0x000fe200078e021b */
[----:B------:R-:W-:Y:S01]  /*5210*/  LOP3.LUT R24, R0, 0x3, RZ, 0xc0, !PT ;  /* 0x0000000300187812 */ /* 0x000fe200078ec0ff */
[----:B---3--:R-:W-:Y:S02]  /*5220*/  IMAD.SHL.U32 R41, R2, 0x80, RZ ;  /* 0x0000008002297824 */ /* 0x008fe400078e00ff */
[----:B------:R0:W5:Y:S04]  /*5230*/  LDL.LU R2, [R1+0x8c] ;  /* 0x00008c0001027983 */ /* 0x0001680000300800 */
[----:B------:R0:W5:Y:S01]  /*5240*/  LDL.LU R0, [R1+0x88] ;  /* 0x0000880001007983 */ /* 0x0001620000300800 */
[----:B------:R-:W-:Y:S01]  /*5250*/  LOP3.LUT R43, R26, 0x40, R25, 0xe2, !PT ;  /* 0x000000401a2b7812 */ /* 0x000fe200078ee219 */
[----:B--2---:R-:W-:Y:S01]  /*5260*/  IMAD.SHL.U32 R25, R227, 0x100, RZ ;  /* 0x00000100e3197824 */ /* 0x004fe200078e00ff */
[----:B------:R-:W-:Y:S01]  /*5270*/  UISETP.GT.U32.AND UP0, UPT, UR10, 0x4, UPT ;  /* 0x000000040a00788c */ /* 0x000fe2000bf04070 */
[C---:B----4-:R-:W-:Y:S01]  /*5280*/  ISETP.GE.AND P0, PT, R41.reuse, R29, PT ;  /* 0x0000001d2900720c */ /* 0x050fe20003f06270 */
[----:B------:R-:W-:Y:S01]  /*5290*/  UIMAD UR5, UR11, UR6, URZ ;  /* 0x000000060b0572a4 */ /* 0x000fe2000f8e023f */
[----:B------:R-:W-:Y:S01]  /*52a0*/  LOP3.LUT R32, R41, 0x6, R32, 0xf8, !PT ;  /* 0x0000000629207812 */ /* 0x000fe200078ef820 */
[----:B------:R-:W-:Y:S01]  /*52b0*/  UISETP.LT.U32.AND UP0, UPT, UR9, 0x5, UP0 ;  /* 0x000000050900788c */ /* 0x000fe20008701070 */
[----:B------:R-:W-:Y:S01]  /*52c0*/  ISETP.GE.OR P0, PT, R25, UR12, P0 ;  /* 0x0000000c19007c0c */ /* 0x000fe20008706670 */
[----:B------:R-:W-:Y:S01]  /*52d0*/  UISETP.GE.U32.AND UP1, UPT, UR9, 0x5, UPT ;  /* 0x000000050900788c */ /* 0x000fe2000bf26070 */
[----:B------:R-:W-:Y:S01]  /*52e0*/  IMAD.U32 R27, RZ, RZ, UR6 ;  /* 0x00000006ff1b7e24 */ /* 0x000fe2000f8e00ff */
[----:B------:R-:W-:Y:S01]  /*52f0*/  UIMAD UR8, UR22, UR7, UR5 ;  /* 0x00000007160872a4 */ /* 0x000fe2000f8e0205 */
[----:B------:R-:W-:Y:S01]  /*5300*/  SHF.R.S32.HI R33, RZ, 0x1f, R32 ;  /* 0x0000001fff217819 */ /* 0x000fe20000011420 */
[----:B------:R-:W-:-:S02]  /*5310*/  UIMAD.WIDE.U32 UR6, UR10, -0x33333333, URZ ;  /* 0xcccccccd0a0678a5 */ /* 0x000fc4000f8e003f */
[----:B------:R-:W-:Y:S02]  /*5320*/  USEL UR5, URZ, 0x1, !UP0 ;  /* 0x000000013f057887 */ /* 0x000fe4000c000000 */
[----:B------:R-:W-:Y:S01]  /*5330*/  USHF.R.U32.HI UR6, URZ, 0x2, UR7 ;  /* 0x000000023f067899 */ /* 0x000fe20008011607 */
[----:B------:R-:W-:Y:S01]  /*5340*/  IMAD.WIDE.U32 R26, R27, UR22, R32 ;  /* 0x000000161b1a7c25 */ /* 0x000fe2000f8e0020 */
[----:B------:R-:W-:Y:S01]  /*5350*/  ULOP3.LUT UR4, UR4, UR5, URZ, 0x3c, !UPT ;  /* 0x0000000504047292 */ /* 0x000fe2000f8e3c3f */
[----:B------:R-:W-:Y:S02]  /*5360*/  IADD3 R42, -R25, UR12, R42 ;  /* 0x0000000c192a7c10 */ /* 0x000fe4000fffe12a */
[----:B------:R-:W-:Y:S01]  /*5370*/  IMAD.WIDE R38, R227, 0x100, RZ ;  /* 0x00000100e3267825 */ /* 0x000fe200078e02ff */
[----:B------:R-:W-:Y:S02]  /*5380*/  UIMAD UR5, UR6, -0x5, UR10 ;  /* 0xfffffffb060578a4 */ /* 0x000fe4000f8e020a */
[----:B------:R-:W-:Y:S01]  /*5390*/  @UP1 ULOP3.LUT UR4, UR4, 0x1, UR6, 0x78, !UPT ;  /* 0x0000000104041892 */ /* 0x000fe2000f8e7806 */
[----:B------:R-:W-:-:S02]  /*53a0*/  IMAD R24, R24, -0x2, R29 ;  /* 0xfffffffe18187824 */ /* 0x000fc400078e021d */
[----:B------:R-:W-:Y:S01]  /*53b0*/  VIADD R27, R27, UR8 ;  /* 0x000000081b1b7c36 */ /* 0x000fe20008000000 */
[----:B------:R-:W-:Y:S01]  /*53c0*/  LOP3.LUT R43, R38, R43, R28, 0xfe, !PT ;  /* 0x0000002b262b7212 */ /* 0x000fe200078efe1c */
[----:B------:R-:W-:Y:S02]  /*53d0*/  IMAD.IADD R41, R24, 0x1, -R41 ;  /* 0x0000000118297824 */ /* 0x000fe400078e0a29 */
[----:B------:R-:W-:Y:S01]  /*53e0*/  IMAD.MOV.U32 R40, RZ, RZ, -0x1 ;  /* 0xffffffffff287424 */ /* 0x000fe200078e00ff */
[----:B0-----:R-:W-:Y:S06]  /*53f0*/  @P0 BRA `(.L_x_31) ;  /* 0x0000008c00fc0947 */ /* 0x001fec0003800000 */
[----:B------:R-:W0:Y:S01]  /*5400*/  LDC.64 R28, c[0x0][0x5c8] ;  /* 0x00017200ff1c7b82 */ /* 0x000e220000000a00 */
[----:B------:R-:W-:Y:S01]  /*5410*/  ULDC.64 UR6, c[0x0][0x5c0] ;  /* 0x0001700000067ab9 */ /* 0x000fe20000000a00 */
[----:B------:R-:W-:Y:S01]  /*5420*/  BSSY B0, `(.L_x_31) ;  /* 0x00008fc000007945 */ /* 0x000fe20003800000 */
[-C--:B0-----:R-:W-:Y:S01]  /*5430*/  IMAD R24, R39, R28.reuse, RZ ;  /* 0x0000001c27187224 */ /* 0x081fe200078e02ff */
[----:B------:R-:W-:Y:S01]  /*5440*/  SHF.L.U64.HI R34, R28, 0x3, R29 ;  /* 0x000000031c227819 */ /* 0x000fe2000001021d */
[----:B------:R-:W-:-:S04]  /*5450*/  IMAD.WIDE.U32 R26, R43, R28, R26 ;  /* 0x0000001c2b1a7225 */ /* 0x000fc800078e001a */
[----:B------:R-:W-:Y:S01]  /*5460*/  IMAD R25, R43, R29, R24 ;  /* 0x0000001d2b197224 */ /* 0x000fe200078e0218 */
[----:B------:R-:W-:Y:S01]  /*5470*/  IADD3 R24, P3, R26, UR6, RZ ;  /* 0x000000061a187c10 */ /* 0x000fe2000ff7e0ff */
[C---:B------:R-:W-:Y:S01]  /*5480*/  IMAD.SHL.U32 R35, R28.reuse, 0x8, RZ ;  /* 0x000000081c237824 */ /* 0x040fe200078e00ff */
[----:B------:R-:W-:Y:S01]  /*5490*/  LEA R30, P2, R28, R26, 0x7 ;  /* 0x0000001a1c1e7211 */ /* 0x000fe200078438ff */
[----:B------:R-:W-:-:S03]  /*54a0*/  IMAD.IADD R27, R27, 0x1, R25 ;  /* 0x000000011b1b7824 */ /* 0x000fc600078e0219 */
[----:B------:R-:W-:Y:S02]  /*54b0*/  IADD3 R26, P1, P0, R26, UR6, R35 ;  /* 0x000000061a1a7c10 */ /* 0x000fe4000f83e023 */
[----:B------:R-:W-:Y:S02]  /*54c0*/  IADD3.X R25, R27, UR7, RZ, P3, !PT ;  /* 0x000000071b197c10 */ /* 0x000fe40009ffe4ff */
[----:B------:R-:W-:Y:S02]  /*54d0*/  FSETP.NEU.AND P3, PT, RZ, UR21, PT ;  /* 0x00000015ff007c0b */ /* 0x000fe4000bf6d000 */
[----:B------:R-:W-:Y:S02]  /*54e0*/  LEA.HI.X R31, R28, R27, R29, 0x7, P2 ;  /* 0x0000001b1c1f7211 */ /* 0x000fe400010f3c1d */
[C---:B------:R-:W-:Y:S02]  /*54f0*/  IADD3 R28, P2, R30.reuse, UR6, RZ ;  /* 0x000000061e1c7c10 */ /* 0x040fe4000ff5e0ff */
[----:B------:R-:W-:-:S02]  /*5500*/  IADD3 R30, P5, P6, R30, UR6, R35 ;  /* 0x000000061e1e7c10 */ /* 0x000fc4000febe023 */
[----:B------:R-:W-:Y:S02]  /*5510*/  IADD3.X R29, R31, UR7, RZ, P2, !PT ;  /* 0x000000071f1d7c10 */ /* 0x000fe400097fe4ff */
[--C-:B------:R-:W-:Y:S02]  /*5520*/  IADD3.X R27, R27, UR7, R34.reuse, P1, P0 ;  /* 0x000000071b1b7c10 */ /* 0x100fe40008fe0422 */
[----:B------:R-:W-:Y:S01]  /*5530*/  IADD3.X R31, R31, UR7, R34, P5, P6 ;  /* 0x000000071f1f7c10 */ /* 0x000fe2000afec422 */
[----:B------:R-:W-:Y:S06]  /*5540*/  @!P3 BRA `(.L_x_32) ;  /* 0x0000006c001cb947 */ /* 0x000fec0003800000 */
[----:B------:R-:W-:Y:S01]  /*5550*/  ULDC.64 UR16, c[0x0][0x5b8] ;  /* 0x00016e0000107ab9 */ /* 0x000fe20000000a00 */
[----:B------:R-:W-:Y:S01]  /*5560*/  ISETP.GE.AND P0, PT, R42, 0x1, PT ;  /* 0x000000012a00780c */ /* 0x000fe20003f06270 */
[----:B------:R-:W-:Y:S02]  /*5570*/  UIMAD UR6, UR11, UR16, URZ ;  /* 0x000000100b0672a4 */ /* 0x000fe4000f8e023f */
[----:B------:R-:W-:Y:S01]  /*5580*/  IMAD.U32 R35, RZ, RZ, UR16 ;  /* 0x00000010ff237e24 */ /* 0x000fe2000f8e00ff */
[----:B------:R-:W-:Y:S01]  /*5590*/  BSSY B1, `(.L_x_33) ;  /* 0x0000010000017945 */ /* 0x000fe20003800000 */
[----:B------:R-:W-:Y:S01]  /*55a0*/  ISETP.LT.OR P3, PT, R41, 0x1, !P0 ;  /* 0x000000012900780c */ /* 0x000fe20004761670 */
[----:B------:R-:W-:Y:S02]  /*55b0*/  UIMAD UR6, UR22, UR17, UR6 ;  /* 0x00000011160672a4 */ /* 0x000fe4000f8e0206 */
[----:B------:R-:W-:Y:S01]  /*55c0*/  IMAD.WIDE.U32 R32, R35, UR22, R32 ;  /* 0x0000001623207c25 */ /* 0x000fe2000f8e0020 */
[----:B------:R-:W-:-:S03]  /*55d0*/  ULDC.64 UR10, c[0x0][0x5a8] ;  /* 0x00016a00000a7ab9 */ /* 0x000fc60000000a00 */
[----:B------:R-:W-:Y:S02]  /*55e0*/  IMAD.MOV.U32 R36, RZ, RZ, R32 ;  /* 0x000000ffff247224 */ /* 0x000fe400078e0020 */
[----:B------:R-:W-:Y:S01]  /*55f0*/  VIADD R37, R33, UR6 ;  /* 0x0000000621257c36 */ /* 0x000fe20008000000 */
[----:B------:R-:W-:Y:S02]  /*5600*/  ULDC.64 UR6, c[0x0][0x5b0] ;  /* 0x00016c0000067ab9 */ /* 0x000fe40000000a00 */
[----:B------:R-:W-:Y:S02]  /*5610*/  IMAD R34, R39, UR6, RZ ;  /* 0x0000000627227c24 */ /* 0x000fe4000f8e02ff */
[----:B------:R-:W-:-:S04]  /*5620*/  IMAD.WIDE.U32 R32, R43, UR6, R36 ;  /* 0x000000062b207c25 */ /* 0x000fc8000f8e0024 */
[--C-:B------:R-:W-:Y:S01]  /*5630*/  IMAD R35, R43, UR7, R34.reuse ;  /* 0x000000072b237c24 */ /* 0x100fe2000f8e0222 */
[----:B------:R-:W-:Y:S02]  /*5640*/  IADD3 R32, P1, R32, UR10, RZ ;  /* 0x0000000a20207c10 */ /* 0x000fe4000ff3e0ff */
[----:B------:R-:W-:Y:S02]  /*5650*/  PRMT R34, RZ, 0x7610, R34 ;  /* 0x00007610ff227816 */ /* 0x000fe40000000022 */
[----:B------:R-:W-:Y:S01]  /*5660*/  IADD3.X R33, R33, UR11, R35, P1, !PT ;  /* 0x0000000b21217c10 */ /* 0x000fe20008ffe423 */
[----:B------:R-:W-:Y:S08]  /*5670*/  @P3 BRA `(.L_x_34) ;  /* 0x0000000000043947 */ /* 0x000ff00003800000 */
[----:B------:R0:W5:Y:S02]  /*5680*/  LDG.E.U8 R34, desc[UR14][R32.64] ;  /* 0x0000000e20227981 */ /* 0x000164000c1e1100 */
.L_x_34:
[----:B------:R-:W-:Y:S05]  /*5690*/  BSYNC B1 ;  /* 0x0000000000017941 */ /* 0x000fea0003800000 */
.L_x_33:
[----:B-----5:R-:W-:Y:S01]  /*56a0*/  LOP3.LUT R34, R34, 0xff, RZ, 0xc0, !PT ;  /* 0x000000ff22227812 */ /* 0x020fe200078ec0ff */
[----:B------:R-:W-:Y:S01]  /*56b0*/  BSSY B1, `(.L_x_35) ;  /* 0x000000b000017945 */ /* 0x000fe20003800000 */
[----:B------:R-:W-:Y:S02]  /*56c0*/  ISETP.LT.OR P2, PT, R41, 0x2, !P0 ;  /* 0x000000022900780c */ /* 0x000fe40004741670 */
[----:B------:R-:W-:-:S05]  /*56d0*/  F2FP.F16.E4M3.UNPACK_B R34, R34 ;  /* 0x00000022ff22723e */ /* 0x000fca00020006ff */
[----:B------:R-:W-:-:S05]  /*56e0*/  HADD2.F32 R34, -RZ, R34.H0_H0 ;  /* 0x20000022ff227230 */ /* 0x000fca0000004100 */
[----:B------:R-:W-:Y:S01]  /*56f0*/  FMUL R35, R34, UR21 ;  /* 0x0000001522237c20 */ /* 0x000fe20008400000 */
[----:B------:R-:W-:-:S03]  /*5700*/  PRMT R34, RZ, 0x7610, R34 ;  /* 0x00007610ff227816 */ /* 0x000fc60000000022 */
[----:B------:R-:W-:-:S05]  /*5710*/  FFMA R35, R226, UR20, R35 ;  /* 0x00000014e2237c23 */ /* 0x000fca0008000023 */
[----:B------:R-:W-:-:S05]  /*5720*/  F2FP.SATFINITE.E4M3.F32.PACK_AB_MERGE_C R35, RZ, R35, RZ ;  /* 0x00000023ff23723e */ /* 0x000fca00048070ff */
[----:B------:R2:W-:Y:S01]  /*5730*/  @!P3 STG.E.U8 desc[UR14][R24.64], R35 ;  /* 0x000000231800b986 */ /* 0x0005e2000c10110e */
[----:B------:R-:W-:Y:S05]  /*5740*/  @P2 BRA `(.L_x_36) ;  /* 0x0000000000042947 */ /* 0x000fea0003800000 */
[----:B------:R3:W5:Y:S02]  /*5750*/  LDG.E.U8 R34, desc[UR14][R32.64+0x1] ;  /* 0x0000010e20227981 */ /* 0x000764000c1e1100 */
.L_x_36:
[----:B------:R-:W-:Y:S05]  /*5760*/  BSYNC B1 ;  /* 0x0000000000017941 */ /* 0x000fea0003800000 */
.L_x_35:
[----:B-----5:R-:W-:Y:S01]  /*5770*/  LOP3.LUT R34, R34, 0xff, RZ, 0xc0, !PT ;  /* 0x000000ff22227812 */ /* 0x020fe200078ec0ff */
[----:B------:R-:W-:Y:S01]  /*5780*/  BSSY B1, `(.L_x_37) ;  /* 0x0000013000017945 */ /* 0x000fe20003800000 */
[----:B------:R-:W-:Y:S02]  /*5790*/  IADD3 R45, P1, R43, 0x8, RZ ;  /* 0x000000082b2d7810 */ /* 0x000fe40007f3e0ff */
[----:B------:R-:W-:-:S03]  /*57a0*/  F2FP.F16.E4M3.UNPACK_B R34, R34 ;  /* 0x00000022ff22723e */ /* 0x000fc600020006ff */
[----:B--2---:R-:W-:Y:S01]  /*57b0*/  IMAD.X R35, RZ, RZ, R39, P1 ;  /* 0x000000ffff237224 */ /* 0x004fe200008e0627 */
[----:B------:R-:W-:Y:S01]  /*57c0*/  ISETP.GE.AND P1, PT, R42, 0x9, PT ;  /* 0x000000092a00780c */ /* 0x000fe20003f26270 */
[----:B------:R-:W-:Y:S02]  /*57d0*/  HADD2.F32 R34, -RZ, R34.H0_H0 ;  /* 0x20000022ff227230 */ /* 0x000fe40000004100 */
[----:B------:R-:W-:Y:S01]  /*57e0*/  IMAD R46, R35, UR6, RZ ;  /* 0x00000006232e7c24 */ /* 0x000fe2000f8e02ff */
[----:B------:R-:W-:Y:S02]  /*57f0*/  ISETP.LT.OR P5, PT, R41, 0x1, !P1 ;  /* 0x000000012900780c */ /* 0x000fe40004fa1670 */
[----:B------:R-:W-:Y:S01]  /*5800*/  FMUL R44, R34, UR21 ;  /* 0x00000015222c7c20 */ /* 0x000fe20008400000 */
[----:B------:R-:W-:-:S04]  /*5810*/  IMAD.WIDE.U32 R34, R45, UR6, R36 ;  /* 0x000000062d227c25 */ /* 0x000fc8000f8e0024 */
[----:B------:R-:W-:Y:S01]  /*5820*/  FFMA R44, R225, UR20, R44 ;  /* 0x00000014e12c7c23 */ /* 0x000fe2000800002c */
[----:B------:R-:W-:Y:S01]  /*5830*/  IMAD R45, R45, UR7, R46 ;  /* 0x000000072d2d7c24 */ /* 0x000fe2000f8e022e */
[----:B------:R-:W-:-:S03]  /*5840*/  IADD3 R34, P3, R34, UR10, RZ ;  /* 0x0000000a22227c10 */ /* 0x000fc6000ff7e0ff */
[----:B------:R-:W-:Y:S02]  /*5850*/  F2FP.SATFINITE.E4M3.F32.PACK_AB_MERGE_C R47, RZ, R44, RZ ;  /* 0x0000002cff2f723e */ /* 0x000fe400048070ff */
[----:B------:R-:W-:Y:S02]  /*5860*/  IADD3.X R35, R35, UR11, R45, P3, !PT ;  /* 0x0000000b23237c10 */ /* 0x000fe40009ffe42d */
[----:B------:R-:W-:Y:S01]  /*5870*/  PRMT R44, RZ, 0x7610, R44 ;  /* 0x00007610ff2c7816 */ /* 0x000fe2000000002c */
[----:B------:R2:W-:Y:S01]  /*5880*/  @!P2 STG.E.U8 desc[UR14][R24.64+0x1], R47 ;  /* 0x0000012f1800a986 */ /* 0x0005e2000c10110e */
[----:B------:R-:W-:Y:S05]  /*5890*/  @P5 BRA `(.L_x_38) ;  /* 0x0000000000045947 */ /* 0x000fea0003800000 */
[----:B------:R4:W5:Y:S02]  /*58a0*/  LDG.E.U8 R44, desc[UR14][R34.64] ;  /* 0x0000000e222c7981 */ /* 0x000964000c1e1100 */
.L_x_38:
[----:B------:R-:W-:Y:S05]  /*58b0*/  BSYNC B1 ;  /* 0x0000000000017941 */ /* 0x000fea0003800000 */
.L_x_37:
        /* <DEDUP_REMOVED lines=12> */
.L_x_40:
[----:B------:R-:W-:Y:S05]  /*5980*/  BSYNC B1 ;  /* 0x0000000000017941 */ /* 0x000fea0003800000 */
.L_x_39:
[----:B-----5:R-:W-:Y:S01]  /*5990*/  LOP3.LUT R44, R44, 0xff, RZ, 0xc0, !PT ;  /* 0x000000ff2c2c7812 */ /* 0x020fe200078ec0ff */
[----:B------:R-:W-:Y:S01]  /*59a0*/  BSSY B1, `(.L_x_41) ;  /* 0x000000b000017945 */ /* 0x000fe20003800000 */
[----:B------:R-:W-:Y:S02]  /*59b0*/  ISETP.LT.OR P3, PT, R41, 0x9, !P0 ;  /* 0x000000092900780c */ /* 0x000fe40004761670 */
[----:B------:R-:W-:-:S05]  /*59c0*/  F2FP.F16.E4M3.UNPACK_B R44, R44 ;  /* 0x0000002cff2c723e */ /* 0x000fca00020006ff */
[----:B------:R-:W-:-:S05]  /*59d0*/  HADD2.F32 R44, -RZ, R44.H0_H0 ;  /* 0x2000002cff2c7230 */ /* 0x000fca0000004100 */
[----:B------:R-:W-:-:S04]  /*59e0*/  FMUL R44, R44, UR21 ;  /* 0x000000152c2c7c20 */ /* 0x000fc80008400000 */
[----:B------:R-:W-:-:S05]  /*59f0*/  FFMA R44, R223, UR20, R44 ;  /* 0x00000014df2c7c23 */ /* 0x000fca000800002c */
[----:B0-----:R-:W-:Y:S02]  /*5a00*/  F2FP.SATFINITE.E4M3.F32.PACK_AB_MERGE_C R45, RZ, R44, RZ ;  /* 0x0000002cff2d723e */ /* 0x001fe400048070ff */
[----:B------:R-:W-:-:S03]  /*5a10*/  PRMT R44, RZ, 0x7610, R44 ;  /* 0x00007610ff2c7816 */ /* 0x000fc6000000002c */
[----:B------:R0:W-:Y:S01]  /*5a20*/  @!P2 STG.E.U8 desc[UR14][R26.64+0x1], R45 ;  /* 0x0000012d1a00a986 */ /* 0x0001e2000c10110e */
[----:B------:R-:W-:Y:S05]  /*5a30*/  @P3 BRA `(.L_x_42) ;  /* 0x0000000000043947 */ /* 0x000fea0003800000 */
[----:B------:R0:W5:Y:S02]  /*5a40*/  LDG.E.U8 R44, desc[UR14][R32.64+0x8] ;  /* 0x0000080e202c7981 */ /* 0x000164000c1e1100 */
.L_x_42:
[----:B------:R-:W-:Y:S05]  /*5a50*/  BSYNC B1 ;  /* 0x0000000000017941 */ /* 0x000fea0003800000 */
.L_x_41:
[----:B-----5:R-:W-:Y:S01]  /*5a60*/  LOP3.LUT R44, R44, 0xff, RZ, 0xc0, !PT ;  /* 0x000000ff2c2c7812 */ /* 0x020fe200078ec0ff */
[----:B------:R-:W-:Y:S01]  /*5a70*/  BSSY B1, `(.L_x_43) ;  /* 0x000000b000017945 */ /* 0x000fe20003800000 */
[----:B------:R-:W-:Y:S02]  /*5a80*/  ISETP.LT.OR P2, PT, R41, 0xa, !P0 ;  /* 0x0000000a2900780c */ /* 0x000fe40004741670 */
[----:B------:R-:W-:-:S05]  /*5a90*/  F2FP.F16.E4M3.UNPACK_B R44, R44 ;  /* 0x0000002cff2c723e */ /* 0x000fca00020006ff */
[----:B------:R-:W-:-:S05]  /*5aa0*/  HADD2.F32 R44, -RZ, R44.H0_H0 ;  /* 0x2000002cff2c7230 */ /* 0x000fca0000004100 */
[----:B0-----:R-:W-:Y:S01]  /*5ab0*/  FMUL R45, R44, UR21 ;  /* 0x000000152c2d7c20 */ /* 0x001fe20008400000 */
[----:B------:R-:W-:-:S03]  /*5ac0*/  PRMT R44, RZ, 0x7610, R44 ;  /* 0x00007610ff2c7816 */ /* 0x000fc6000000002c */
[----:B------:R-:W-:-:S05]  /*5ad0*/  FFMA R45, R222, UR20, R45 ;  /* 0x00000014de2d7c23 */ /* 0x000fca000800002d */
[----:B------:R-:W-:-:S05]  /*5ae0*/  F2FP.SATFINITE.E4M3.F32.PACK_AB_MERGE_C R45, RZ, R45, RZ ;  /* 0x0000002dff2d723e */ /* 0x000fca00048070ff */
[----:B------:R0:W-:Y:S01]  /*5af0*/  @!P3 STG.E.U8 desc[UR14][R24.64+0x8], R45 ;  /* 0x0000082d1800b986 */ /* 0x0001e2000c10110e */
[----:B------:R-:W-:Y:S05]  /*5b00*/  @P2 BRA `(.L_x_44) ;  /* 0x0000000000042947 */ /* 0x000fea0003800000 */
[----:B------:R0:W5:Y:S02]  /*5b10*/  LDG.E.U8 R44, desc[UR14][R32.64+0x9] ;  /* 0x0000090e202c7981 */ /* 0x000164000c1e1100 */
.L_x_44:
[----:B------:R-:W-:Y:S05]  /*5b20*/  BSYNC B1 ;  /* 0x0000000000017941 */ /* 0x000fea0003800000 */
.L_x_43:
        /* <DEDUP_REMOVED lines=12> */
.L_x_46:
[----:B------:R-:W-:Y:S05]  /*5bf0*/  BSYNC B1 ;  /* 0x0000000000017941 */ /* 0x000fea0003800000 */
.L_x_45:
        /* <DEDUP_REMOVED lines=12> */
.L_x_48:
[----:B------:R-:W-:Y:S05]  /*5cc0*/  BSYNC B1 ;  /* 0x0000000000017941 */ /* 0x000fea0003800000 */
.L_x_47:
        /* <DEDUP_REMOVED lines=12> */
.L_x_50:
[----:B------:R-:W-:Y:S05]  /*5d90*/  BSYNC B1 ;  /* 0x0000000000017941 */ /* 0x000fea0003800000 */
.L_x_49:
        /* <DEDUP_REMOVED lines=12> */
.L_x_52:
[----:B------:R-:W-:Y:S05]  /*5e60*/  BSYNC B1 ;  /* 0x0000000000017941 */ /* 0x000fea0003800000 */
.L_x_51:
        /* <DEDUP_REMOVED lines=12> */
.L_x_54:
[----:B------:R-:W-:Y:S05]  /*5f30*/  BSYNC B1 ;  /* 0x0000000000017941 */ /* 0x000fea0003800000 */
.L_x_53:
        /* <DEDUP_REMOVED lines=12> */
.L_x_56:
[----:B------:R-:W-:Y:S05]  /*6000*/  BSYNC B1 ;  /* 0x0000000000017941 */ /* 0x000fea0003800000 */
.L_x_55:
        /* <DEDUP_REMOVED lines=12> */
.L_x_58:
[----:B------:R-:W-:Y:S05]  /*60d0*/  BSYNC B1 ;  /* 0x0000000000017941 */ /* 0x000fea0003800000 */
.L_x_57:
        /* <DEDUP_REMOVED lines=12> */
.L_x_60:
[----:B------:R-:W-:Y:S05]  /*61a0*/  BSYNC B1 ;  /* 0x0000000000017941 */ /* 0x000fea0003800000 */
.L_x_59:
        /* <DEDUP_REMOVED lines=12> */
.L_x_62:
[----:B------:R-:W-:Y:S05]  /*6270*/  BSYNC B1 ;  /* 0x0000000000017941 */ /* 0x000fea0003800000 */
.L_x_61:
        /* <DEDUP_REMOVED lines=12> */
.L_x_64:
[----:B------:R-:W-:Y:S05]  /*6340*/  BSYNC B1 ;  /* 0x0000000000017941 */ /* 0x000fea0003800000 */
.L_x_63:
        /* <DEDUP_REMOVED lines=12> */
.L_x_66:
[----:B------:R-:W-:Y:S05]  /*6410*/  BSYNC B1 ;  /* 0x0000000000017941 */ /* 0x000fea0003800000 */
.L_x_65:
        /* <DEDUP_REMOVED lines=12> */
.L_x_68:
[----:B------:R-:W-:Y:S05]  /*64e0*/  BSYNC B1 ;  /* 0x0000000000017941 */ /* 0x000fea0003800000 */
.L_x_67:
        /* <DEDUP_REMOVED lines=12> */
.L_x_70:
[----:B------:R-:W-:Y:S05]  /*65b0*/  BSYNC B1 ;  /* 0x0000000000017941 */ /* 0x000fea0003800000 */
.L_x_69:
        /* <DEDUP_REMOVED lines=12> */
.L_x_72:
[----:B------:R-:W-:Y:S05]  /*6680*/  BSYNC B1 ;  /* 0x0000000000017941 */ /* 0x000fea0003800000 */
.L_x_71:
        /* <DEDUP_REMOVED lines=12> */
.L_x_74:
[----:B------:R-:W-:Y:S05]  /*6750*/  BSYNC B1 ;  /* 0x0000000000017941 */ /* 0x000fea0003800000 */
.L_x_73:
        /* <DEDUP_REMOVED lines=12> */
.L_x_76:
[----:B------:R-:W-:Y:S05]  /*6820*/  BSYNC B1 ;  /* 0x0000000000017941 */ /* 0x000fea0003800000 */
.L_x_75:
        /* <DEDUP_REMOVED lines=12> */
.L_x_78:
[----:B------:R-:W-:Y:S05]  /*68f0*/  BSYNC B1 ;  /* 0x0000000000017941 */ /* 0x000fea0003800000 */
.L_x_77:
        /* <DEDUP_REMOVED lines=12> */
.L_x_80:
[----:B------:R-:W-:Y:S05]  /*69c0*/  BSYNC B1 ;  /* 0x0000000000017941 */ /* 0x000fea0003800000 */
.L_x_79:
        /* <DEDUP_REMOVED lines=12> */
.L_x_82:
[----:B------:R-:W-:Y:S05]  /*6a90*/  BSYNC B1 ;  /* 0x0000000000017941 */ /* 0x000fea0003800000 */
.L_x_81:
        /* <DEDUP_REMOVED lines=12> */
.L_x_84:
[----:B------:R-:W-:Y:S05]  /*6b60*/  BSYNC B1 ;  /* 0x0000000000017941 */ /* 0x000fea0003800000 */
.L_x_83:
        /* <DEDUP_REMOVED lines=12> */
.L_x_86:
[----:B------:R-:W-:Y:S05]  /*6c30*/  BSYNC B1 ;  /* 0x0000000000017941 */ /* 0x000fea0003800000 */
.L_x_85:
        /* <DEDUP_REMOVED lines=12> */
.L_x_88:
[----:B------:R-:W-:Y:S05]  /*6d00*/  BSYNC B1 ;  /* 0x0000000000017941 */ /* 0x000fea0003800000 */
.L_x_87:
        /* <DEDUP_REMOVED lines=12> */
.L_x_90:
[----:B------:R-:W-:Y:S05]  /*6dd0*/  BSYNC B1 ;  /* 0x0000000000017941 */ /* 0x000fea0003800000 */
.L_x_89:
        /* <DEDUP_REMOVED lines=12> */
.L_x_92:
[----:B------:R-:W-:Y:S05]  /*6ea0*/  BSYNC B1 ;  /* 0x0000000000017941 */ /* 0x000fea0003800000 */
.L_x_91:
        /* <DEDUP_REMOVED lines=12> */
.L_x_94:
[----:B------:R-:W-:Y:S05]  /*6f70*/  BSYNC B1 ;  /* 0x0000000000017941 */ /* 0x000fea0003800000 */
.L_x_93:
        /* <DEDUP_REMOVED lines=12> */
.L_x_96:
[----:B------:R-:W-:Y:S05]  /*7040*/  BSYNC B1 ;  /* 0x0000000000017941 */ /* 0x000fea0003800000 */
.L_x_95:
        /* <DEDUP_REMOVED lines=12> */
.L_x_98:
[----:B------:R-:W-:Y:S05]  /*7110*/  BSYNC B1 ;  /* 0x0000000000017941 */ /* 0x000fea0003800000 */
.L_x_97:
        /* <DEDUP_REMOVED lines=12> */
.L_x_100:
[----:B------:R-:W-:Y:S05]  /*71e0*/  BSYNC B1 ;  /* 0x0000000000017941 */ /* 0x000fea0003800000 */
.L_x_99:
        /* <DEDUP_REMOVED lines=12> */
.L_x_102:
[----:B------:R-:W-:Y:S05]  /*72b0*/  BSYNC B1 ;  /* 0x0000000000017941 */ /* 0x000fea0003800000 */
.L_x_101:
        /* <DEDUP_REMOVED lines=12> */
.L_x_104:
[----:B------:R-:W-:Y:S05]  /*7380*/  BSYNC B1 ;  /* 0x0000000000017941 */ /* 0x000fea0003800000 */
.L_x_103:
        /* <DEDUP_REMOVED lines=12> */
.L_x_106:
[----:B------:R-:W-:Y:S05]  /*7450*/  BSYNC B1 ;  /* 0x0000000000017941 */ /* 0x000fea0003800000 */
.L_x_105:
        /* <DEDUP_REMOVED lines=12> */
.L_x_108:
[----:B------:R-:W-:Y:S05]  /*7520*/  BSYNC B1 ;  /* 0x0000000000017941 */ /* 0x000fea0003800000 */
.L_x_107:
        /* <DEDUP_REMOVED lines=12> */
.L_x_110:
[----:B------:R-:W-:Y:S05]  /*75f0*/  BSYNC B1 ;  /* 0x0000000000017941 */ /* 0x000fea0003800000 */
.L_x_109:
        /* <DEDUP_REMOVED lines=12> */
.L_x_112:
[----:B------:R-:W-:Y:S05]  /*76c0*/  BSYNC B1 ;  /* 0x0000000000017941 */ /* 0x000fea0003800000 */
.L_x_111:
        /* <DEDUP_REMOVED lines=12> */
.L_x_114:
[----:B------:R-:W-:Y:S05]  /*7790*/  BSYNC B1 ;  /* 0x0000000000017941 */ /* 0x000fea0003800000 */
.L_x_113:
        /* <DEDUP_REMOVED lines=12> */
.L_x_116:
[----:B------:R-:W-:Y:S05]  /*7860*/  BSYNC B1 ;  /* 0x0000000000017941 */ /* 0x000fea0003800000 */
.L_x_115:
        /* <DEDUP_REMOVED lines=12> */
.L_x_118:
[----:B------:R-:W-:Y:S05]  /*7930*/  BSYNC B1 ;  /* 0x0000000000017941 */ /* 0x000fea0003800000 */
.L_x_117:
        /* <DEDUP_REMOVED lines=12> */
.L_x_120:
[----:B------:R-:W-:Y:S05]  /*7a00*/  BSYNC B1 ;  /* 0x0000000000017941 */ /* 0x000fea0003800000 */
.L_x_119:
        /* <DEDUP_REMOVED lines=12> */
.L_x_122:
[----:B------:R-:W-:Y:S05]  /*7ad0*/  BSYNC B1 ;  /* 0x0000000000017941 */ /* 0x000fea0003800000 */
.L_x_121:
        /* <DEDUP_REMOVED lines=12> */
.L_x_124:
[----:B------:R-:W-:Y:S05]  /*7ba0*/  BSYNC B1 ;  /* 0x0000000000017941 */ /* 0x000fea0003800000 */
.L_x_123:
        /* <DEDUP_REMOVED lines=12> */
.L_x_126:
[----:B------:R-:W-:Y:S05]  /*7c70*/  BSYNC B1 ;  /* 0x0000000000017941 */ /* 0x000fea0003800000 */
.L_x_125:
        /* <DEDUP_REMOVED lines=12> */
.L_x_128:
[----:B------:R-:W-:Y:S05]  /*7d40*/  BSYNC B1 ;  /* 0x0000000000017941 */ /* 0x000fea0003800000 */
.L_x_127:
        /* <DEDUP_REMOVED lines=12> */
.L_x_130:
[----:B------:R-:W-:Y:S05]  /*7e10*/  BSYNC B1 ;  /* 0x0000000000017941 */ /* 0x000fea0003800000 */
.L_x_129:
        /* <DEDUP_REMOVED lines=12> */
.L_x_132:
[----:B------:R-:W-:Y:S05]  /*7ee0*/  BSYNC B1 ;  /* 0x0000000000017941 */ /* 0x000fea0003800000 */
.L_x_131:
        /* <DEDUP_REMOVED lines=12> */
.L_x_134:
[----:B------:R-:W-:Y:S05]  /*7fb0*/  BSYNC B1 ;  /* 0x0000000000017941 */ /* 0x000fea0003800000 */
.L_x_133:
        /* <DEDUP_REMOVED lines=12> */
.L_x_136:
[----:B------:R-:W-:Y:S05]  /*8080*/  BSYNC B1 ;  /* 0x0000000000017941 */ /* 0x000fea0003800000 */
.L_x_135:
        /* <DEDUP_REMOVED lines=12> */
.L_x_138:
[----:B------:R-:W-:Y:S05]  /*8150*/  BSYNC B1 ;  /* 0x0000000000017941 */ /* 0x000fea0003800000 */
.L_x_137:
        /* <DEDUP_REMOVED lines=12> */
.L_x_140:
[----:B------:R-:W-:Y:S05]  /*8220*/  BSYNC B1 ;  /* 0x0000000000017941 */ /* 0x000fea0003800000 */
.L_x_139:
        /* <DEDUP_REMOVED lines=12> */
.L_x_142:
[----:B------:R-:W-:Y:S05]  /*82f0*/  BSYNC B1 ;  /* 0x0000000000017941 */ /* 0x000fea0003800000 */
.L_x_141:
        /* <DEDUP_REMOVED lines=12> */
.L_x_144:
[----:B------:R-:W-:Y:S05]  /*83c0*/  BSYNC B1 ;  /* 0x0000000000017941 */ /* 0x000fea0003800000 */
.L_x_143:
        /* <DEDUP_REMOVED lines=12> */
.L_x_146:
[----:B------:R-:W-:Y:S05]  /*8490*/  BSYNC B1 ;  /* 0x0000000000017941 */ /* 0x000fea0003800000 */
.L_x_145:
        /* <DEDUP_REMOVED lines=12> */
.L_x_148:
[----:B------:R-:W-:Y:S05]  /*8560*/  BSYNC B1 ;  /* 0x0000000000017941 */ /* 0x000fea0003800000 */
.L_x_147:
        /* <DEDUP_REMOVED lines=12> */
.L_x_150:
[----:B------:R-:W-:Y:S05]  /*8630*/  BSYNC B1 ;  /* 0x0000000000017941 */ /* 0x000fea0003800000 */
.L_x_149:
        /* <DEDUP_REMOVED lines=12> */
.L_x_152:
[----:B------:R-:W-:Y:S05]  /*8700*/  BSYNC B1 ;  /* 0x0000000000017941 */ /* 0x000fea0003800000 */
.L_x_151:
        /* <DEDUP_REMOVED lines=12> */
.L_x_154:
[----:B------:R-:W-:Y:S05]  /*87d0*/  BSYNC B1 ;  /* 0x0000000000017941 */ /* 0x000fea0003800000 */
.L_x_153:
        /* <DEDUP_REMOVED lines=12> */
.L_x_156:
[----:B------:R-:W-:Y:S05]  /*88a0*/  BSYNC B1 ;  /* 0x0000000000017941 */ /* 0x000fea0003800000 */
.L_x_155:
[----:B-----5:R-:W-:Y:S01]  /*88b0*/  LOP3.LUT R44, R44, 0xff, RZ, 0xc0, !PT ;  /* 0x000000ff2c2c7812 */ /* 0x020fe200078ec0ff */
[----:B------:R-:W-:Y:S01]  /*88c0*/  BSSY B1, `(.L_x_157) ;  /* 0x000000b000017945 */ /* 0x000fe20003800000 */
[----:B------:R-:W-:Y:S02]  /*88d0*/  ISETP.LT.OR P2, PT, R41, 0x79, !P1 ;  /* 0x000000792900780c */ /* 0x000fe40004f41670 */
[----:B------:R-:W-:Y:S02]  /*88e0*/  F2FP.F16.E4M3.UNPACK_B R44, R44 ;  /* 0x0000002cff2c723e */ /* 0x000fe400020006ff */
[----:B0--3--:R-:W-:-:S03]  /*88f0*/  PRMT R32, RZ, 0x7610, R32 ;  /* 0x00007610ff207816 */ /* 0x009fc60000000020 */
[----:B------:R-:W-:-:S05]  /*8900*/  HADD2.F32 R44, -RZ, R44.H0_H0 ;  /* 0x2000002cff2c7230 */ /* 0x000fca0000004100 */
[----:B------:R-:W-:-:S04]  /*8910*/  FMUL R44, R44, UR21 ;  /* 0x000000152c2c7c20 */ /* 0x000fc80008400000 */
[----:B------:R-:W-:-:S05]  /*8920*/  FFMA R44, R165, UR20, R44 ;  /* 0x00000014a52c7c23 */ /* 0x000fca000800002c */
[----:B------:R-:W-:-:S05]  /*8930*/  F2FP.SATFINITE.E4M3.F32.PACK_AB_MERGE_C R33, RZ, R44, RZ ;  /* 0x0000002cff21723e */ /* 0x000fca00048070ff */
[----:B------:R0:W-:Y:S01]  /*8940*/  @!P0 STG.E.U8 desc[UR14][R24.64+0x79], R33 ;  /* 0x0000792118008986 */ /* 0x0001e2000c10110e */
[----:B------:R-:W-:Y:S05]  /*8950*/  @P2 BRA `(.L_x_158) ;  /* 0x0000000000042947 */ /* 0x000fea0003800000 */
[----:B------:R3:W5:Y:S02]  /*8960*/  LDG.E.U8 R32, desc[UR14][R34.64+0x78] ;  /* 0x0000780e22207981 */ /* 0x000764000c1e1100 */
.L_x_158:
[----:B------:R-:W-:Y:S05]  /*8970*/  BSYNC B1 ;  /* 0x0000000000017941 */ /* 0x000fea0003800000 */
.L_x_157:
[----:B-----5:R-:W-:Y:S01]  /*8980*/  LOP3.LUT R32, R32, 0xff, RZ, 0xc0, !PT ;  /* 0x000000ff20207812 */ /* 0x020fe200078ec0ff */
[----:B------:R-:W-:Y:S01]  /*8990*/  BSSY B1, `(.L_x_159) ;  /* 0x000000b000017945 */ /* 0x000fe20003800000 */
[----:B------:R-:W-:Y:S02]  /*89a0*/  ISETP.LT.OR P1, PT, R41, 0x7a, !P1 ;  /* 0x0000007a2900780c */ /* 0x000fe40004f21670 */
[----:B------:R-:W-:Y:S02]  /*89b0*/  F2FP.F16.E4M3.UNPACK_B R32, R32 ;  /* 0x00000020ff20723e */ /* 0x000fe400020006ff */
[----:B0-2---:R-:W-:-:S03]  /*89c0*/  PRMT R24, RZ, 0x7610, R24 ;  /* 0x00007610ff187816 */ /* 0x005fc60000000018 */
[----:B------:R-:W-:-:S05]  /*89d0*/  HADD2.F32 R32, -RZ, R32.H0_H0 ;  /* 0x20000020ff207230 */ /* 0x000fca0000004100 */
[----:B------:R-:W-:-:S04]  /*89e0*/  FMUL R25, R32, UR21 ;  /* 0x0000001520197c20 */ /* 0x000fc80008400000 */
[----:B------:R-:W-:-:S05]  /*89f0*/  FFMA R25, R164, UR20, R25 ;  /* 0x00000014a4197c23 */ /* 0x000fca0008000019 */
[----:B------:R-:W-:-:S05]  /*8a00*/  F2FP.SATFINITE.E4M3.F32.PACK_AB_MERGE_C R25, RZ, R25, RZ ;  /* 0x00000019ff19723e */ /* 0x000fca00048070ff */
[----:B------:R0:W-:Y:S01]  /*8a10*/  @!P2 STG.E.U8 desc[UR14][R26.64+0x78], R25 ;  /* 0x000078191a00a986 */ /* 0x0001e2000c10110e */
[----:B------:R-:W-:Y:S05]  /*8a20*/  @P1 BRA `(.L_x_160) ;  /* 0x0000000000041947 */ /* 0x000fea0003800000 */
[----:B------:R2:W5:Y:S02]  /*8a30*/  LDG.E.U8 R24, desc[UR14][R34.64+0x79] ;  /* 0x0000790e22187981 */ /* 0x000564000c1e1100 */
.L_x_160:
[----:B------:R-:W-:Y:S05]  /*8a40*/  BSYNC B1 ;  /* 0x0000000000017941 */ /* 0x000fea0003800000 */
.L_x_159:
[----:B-----5:R-:W-:Y:S01]  /*8a50*/  LOP3.LUT R24, R24, 0xff, RZ, 0xc0, !PT ;  /* 0x000000ff18187812 */ /* 0x020fe200078ec0ff */
[----:B------:R-:W-:Y:S01]  /*8a60*/  BSSY B1, `(.L_x_161) ;  /* 0x0000013000017945 */ /* 0x000fe20003800000 */
[----:B------:R-:W-:Y:S02]  /*8a70*/  IADD3 R33, P0, R43, 0x80, RZ ;  /* 0x000000802b217810 */ /* 0x000fe40007f1e0ff */
[----:B------:R-:W-:-:S03]  /*8a80*/  F2FP.F16.E4M3.UNPACK_B R24, R24 ;  /* 0x00000018ff18723e */ /* 0x000fc600020006ff */
[----:B0-----:R-:W-:Y:S01]  /*8a90*/  IMAD.X R25, RZ, RZ, R39, P0 ;  /* 0x000000ffff197224 */ /* 0x001fe200000e0627 */
[----:B------:R-:W-:Y:S01]  /*8aa0*/  ISETP.GE.AND P0, PT, R42, 0x81, PT ;  /* 0x000000812a00780c */ /* 0x000fe20003f06270 */
[----:B------:R-:W-:Y:S02]  /*8ab0*/  HADD2.F32 R24, -RZ, R24.H0_H0 ;  /* 0x20000018ff187230 */ /* 0x000fe40000004100 */
[----:B--234-:R-:W-:Y:S01]  /*8ac0*/  IMAD R34, R25, UR6, RZ ;  /* 0x0000000619227c24 */ /* 0x01cfe2000f8e02ff */
        /* <DEDUP_REMOVED lines=12> */
.L_x_162:
[----:B------:R-:W-:Y:S05]  /*8b90*/  BSYNC B1 ;  /* 0x0000000000017941 */ /* 0x000fea0003800000 */
.L_x_161:
[----:B-----5:R-:W-:Y:S01]  /*8ba0*/  LOP3.LUT R32, R32, 0xff, RZ, 0xc0, !PT ;  /* 0x000000ff20207812 */ /* 0x020fe200078ec0ff */
[----:B------:R-:W-:Y:S01]  /*8bb0*/  BSSY B1, `(.L_x_163) ;  /* 0x000000b000017945 */ /* 0x000fe20003800000 */
[----:B------:R-:W-:Y:S02]  /*8bc0*/  ISETP.LT.OR P2, PT, R41, 0x2, !P0 ;  /* 0x000000022900780c */ /* 0x000fe40004741670 */
[----:B------:R-:W-:Y:S02]  /*8bd0*/  F2FP.F16.E4M3.UNPACK_B R32, R32 ;  /* 0x00000020ff20723e */ /* 0x000fe400020006ff */
[----:B0-----:R-:W-:-:S03]  /*8be0*/  PRMT R26, RZ, 0x7610, R26 ;  /* 0x00007610ff1a7816 */ /* 0x001fc6000000001a */
[----:B------:R-:W-:-:S05]  /*8bf0*/  HADD2.F32 R32, -RZ, R32.H0_H0 ;  /* 0x20000020ff207230 */ /* 0x000fca0000004100 */
[----:B------:R-:W-:-:S04]  /*8c00*/  FMUL R27, R32, UR21 ;  /* 0x00000015201b7c20 */ /* 0x000fc80008400000 */
[----:B------:R-:W-:-:S05]  /*8c10*/  FFMA R27, R162, UR20, R27 ;  /* 0x00000014a21b7c23 */ /* 0x000fca000800001b */
[----:B------:R-:W-:-:S05]  /*8c20*/  F2FP.SATFINITE.E4M3.F32.PACK_AB_MERGE_C R27, RZ, R27, RZ ;  /* 0x0000001bff1b723e */ /* 0x000fca00048070ff */
[----:B------:R0:W-:Y:S01]  /*8c30*/  @!P3 STG.E.U8 desc[UR14][R28.64], R27 ;  /* 0x0000001b1c00b986 */ /* 0x0001e2000c10110e */
[----:B------:R-:W-:Y:S05]  /*8c40*/  @P2 BRA `(.L_x_164) ;  /* 0x0000000000042947 */ /* 0x000fea0003800000 */
[----:B------:R3:W5:Y:S02]  /*8c50*/  LDG.E.U8 R26, desc[UR14][R24.64+0x1] ;  /* 0x0000010e181a7981 */ /* 0x000764000c1e1100 */
.L_x_164:
[----:B------:R-:W-:Y:S05]  /*8c60*/  BSYNC B1 ;  /* 0x0000000000017941 */ /* 0x000fea0003800000 */
.L_x_163:
[----:B-----5:R-:W-:Y:S01]  /*8c70*/  LOP3.LUT R26, R26, 0xff, RZ, 0xc0, !PT ;  /* 0x000000ff1a1a7812 */ /* 0x020fe200078ec0ff */
[----:B------:R-:W-:Y:S01]  /*8c80*/  BSSY B1, `(.L_x_165) ;  /* 0x0000013000017945 */ /* 0x000fe20003800000 */
[----:B------:R-:W-:Y:S02]  /*8c90*/  IADD3 R43, P1, R43, 0x88, RZ ;  /* 0x000000882b2b7810 */ /* 0x000fe40007f3e0ff */
[----:B------:R-:W-:Y:S02]  /*8ca0*/  F2FP.F16.E4M3.UNPACK_B R26, R26 ;  /* 0x0000001aff1a723e */ /* 0x000fe400020006ff */
[----:B------:R-:W-:Y:S01]  /*8cb0*/  PRMT R32, RZ, 0x7610, R32 ;  /* 0x00007610ff207816 */ /* 0x000fe20000000020 */
[----:B------:R-:W-:Y:S01]  /*8cc0*/  IMAD.X R38, RZ, RZ, R39, P1 ;  /* 0x000000ffff267224 */ /* 0x000fe200008e0627 */
[----:B------:R-:W-:Y:S01]  /*8cd0*/  ISETP.GE.AND P1, PT, R42, 0x89, PT ;  /* 0x000000892a00780c */ /* 0x000fe20003f26270 */
[----:B------:R-:W-:Y:S02]  /*8ce0*/  HADD2.F32 R26, -RZ, R26.H0_H0 ;  /* 0x2000001aff1a7230 */ /* 0x000fe40000004100 */
[----:B------:R-:W-:Y:S01]  /*8cf0*/  IMAD R38, R38, UR6, RZ ;  /* 0x0000000626267c24 */ /* 0x000fe2000f8e02ff */
[----:B------:R-:W-:Y:S01]  /*8d00*/  ISETP.LT.OR P5, PT, R41, 0x1, !P1 ;  /* 0x000000012900780c */ /* 0x000fe20004fa1670 */
[----:B------:R-:W-:-:S04]  /*8d10*/  IMAD.WIDE.U32 R36, R43, UR6, R36 ;  /* 0x000000062b247c25 */ /* 0x000fc8000f8e0024 */
[----:B------:R-:W-:Y:S01]  /*8d20*/  FMUL R26, R26, UR21 ;  /* 0x000000151a1a7c20 */ /* 0x000fe20008400000 */
[----:B------:R-:W-:-:S03]  /*8d30*/  IMAD R43, R43, UR7, R38 ;  /* 0x000000072b2b7c24 */ /* 0x000fc6000f8e0226 */
[----:B------:R-:W-:Y:S01]  /*8d40*/  FFMA R161, R161, UR20, R26 ;  /* 0x00000014a1a17c23 */ /* 0x000fe2000800001a */
[----:B------:R-:W-:-:S04]  /*8d50*/  IADD3 R26, P3, R36, UR10, RZ ;  /* 0x0000000a241a7c10 */ /* 0x000fc8000ff7e0ff */
[----:B------:R-:W-:Y:S02]  /*8d60*/  F2FP.SATFINITE.E4M3.F32.PACK_AB_MERGE_C R161, RZ, R161, RZ ;  /* 0x000000a1ffa1723e */ /* 0x000fe400048070ff */
[----:B0-----:R-:W-:-:S03]  /*8d70*/  IADD3.X R27, R37, UR11, R43, P3, !PT ;  /* 0x0000000b251b7c10 */ /* 0x001fc60009ffe42b */
[----:B------:R0:W-:Y:S01]  /*8d80*/  @!P2 STG.E.U8 desc[UR14][R28.64+0x1], R161 ;  /* 0x000001a11c00a986 */ /* 0x0001e2000c10110e */
[----:B------:R-:W-:Y:S05]  /*8d90*/  @P5 BRA `(.L_x_166) ;  /* 0x0000000000045947 */ /* 0x000fea0003800000 */
[----:B------:R4:W5:Y:S02]  /*8da0*/  LDG.E.U8 R32, desc[UR14][R26.64] ;  /* 0x0000000e1a207981 */ /* 0x000964000c1e1100 */
.L_x_166:
[----:B------:R-:W-:Y:S05]  /*8db0*/  BSYNC B1 ;  /* 0x0000000000017941 */ /* 0x000fea0003800000 */
.L_x_165:
        /* <DEDUP_REMOVED lines=12> */
.L_x_168:
[----:B------:R-:W-:Y:S05]  /*8e80*/  BSYNC B1 ;  /* 0x0000000000017941 */ /* 0x000fea0003800000 */
.L_x_167:
        /* <DEDUP_REMOVED lines=12> */
.L_x_170:
[----:B------:R-:W-:Y:S05]  /*8f50*/  BSYNC B1 ;  /* 0x0000000000017941 */ /* 0x000fea0003800000 */
.L_x_169:
        /* <DEDUP_REMOVED lines=12> */
.L_x_172:
[----:B------:R-:W-:Y:S05]  /*9020*/  BSYNC B1 ;  /* 0x0000000000017941 */ /* 0x000fea0003800000 */
.L_x_171:
        /* <DEDUP_REMOVED lines=12> */
.L_x_174:
[----:B------:R-:W-:Y:S05]  /*90f0*/  BSYNC B1 ;  /* 0x0000000000017941 */ /* 0x000fea0003800000 */
.L_x_173:
        /* <DEDUP_REMOVED lines=12> */
.L_x_176:
[----:B------:R-:W-:Y:S05]  /*91c0*/  BSYNC B1 ;  /* 0x0000000000017941 */ /* 0x000fea0003800000 */
.L_x_175:
        /* <DEDUP_REMOVED lines=12> */
.L_x_178:
[----:B------:R-:W-:Y:S05]  /*9290*/  BSYNC B1 ;  /* 0x0000000000017941 */ /* 0x000fea0003800000 */
.L_x_177:
        /* <DEDUP_REMOVED lines=12> */
.L_x_180:
[----:B------:R-:W-:Y:S05]  /*9360*/  BSYNC B1 ;  /* 0x0000000000017941 */ /* 0x000fea0003800000 */
.L_x_179:
        /* <DEDUP_REMOVED lines=12> */
.L_x_182:
[----:B------:R-:W-:Y:S05]  /*9430*/  BSYNC B1 ;  /* 0x0000000000017941 */ /* 0x000fea0003800000 */
.L_x_181:
        /* <DEDUP_REMOVED lines=12> */
.L_x_184:
[----:B------:R-:W-:Y:S05]  /*9500*/  BSYNC B1 ;  /* 0x0000000000017941 */ /* 0x000fea0003800000 */
.L_x_183:
[----:B-----5:R-:W-:Y:S01]  /*9510*/  LOP3.LUT R32, R32, 0xff, RZ, 0xc0, !PT ;  /* 0x000000ff20207812 */ /* 0x020fe200078ec0ff */
[----:B------:R-:W-:Y:S01]  /*9520*/  BSSY B1, `(.L_x_185) ;  /* 0x000000b000017945 */ /* 0x000fe20003800000 */
[----:B------:R-:W-:Y:S02]  /*9530*/  ISETP.LT.OR P3, PT, R41, 0x19, !P0 ;  /* 0x000000192900780c */ /* 0x000fe40004761670 */
[----:B------:R-:W-:-:S05]  /*9540*/  F2FP.F16.E4M3.UNPACK_B R32, R32 ;  /* 0x00000020ff20723e */ /* 0x000fca00020006ff */
[----:B------:R-:W-:-:S05]  /*9550*/  HADD2.F32 R32, -RZ, R32.H0_H0 ;  /* 0x20000020ff207230 */ /* 0x000fca0000004100 */
[----:B------:R-:W-:-:S04]  /*9560*/  FMUL R32, R32, UR21 ;  /* 0x0000001520207c20 */ /* 0x000fc80008400000 */
[----:B------:R-:W-:Y:S01]  /*9570*/  FFMA R32, R23, UR20, R32 ;  /* 0x0000001417207c23 */ /* 0x000fe20008000020 */
[----:B------:R-:W-:-:S04]  /*9580*/  PRMT R23, RZ, 0x7610, R23 ;  /* 0x00007610ff177816 */ /* 0x000fc80000000017 */
[----:B0-----:R-:W-:-:S05]  /*9590*/  F2FP.SATFINITE.E4M3.F32.PACK_AB_MERGE_C R33, RZ, R32, RZ ;  /* 0x00000020ff21723e */ /* 0x001fca00048070ff */
[----:B------:R0:W-:Y:S01]  /*95a0*/  @!P2 STG.E.U8 desc[UR14][R30.64+0x11], R33 ;  /* 0x000011211e00a986 */ /* 0x0001e2000c10110e */
[----:B------:R-:W-:Y:S05]  /*95b0*/  @P3 BRA `(.L_x_186) ;  /* 0x0000000000043947 */ /* 0x000fea0003800000 */
[----:B------:R0:W5:Y:S02]  /*95c0*/  LDG.E.U8 R23, desc[UR14][R24.64+0x18] ;  /* 0x0000180e18177981 */ /* 0x000164000c1e1100 */
.L_x_186:
[----:B------:R-:W-:Y:S05]  /*95d0*/  BSYNC B1 ;  /* 0x0000000000017941 */ /* 0x000fea0003800000 */
.L_x_185:
        /* <DEDUP_REMOVED lines=8> */
[----:B------:R-:W-:-:S05]  /*9660*/  F2FP.SATFINITE.E4M3.F32.PACK_AB_MERGE_C R23, RZ, R23, RZ ;  /* 0x00000017ff17723e */ /* 0x000fca00048070ff */
[----:B------:R0:W-:Y:S01]  /*9670*/  @!P3 STG.E.U8 desc[UR14][R28.64+0x18], R23 ;  /* 0x000018171c00b986 */ /* 0x0001e2000c10110e */
[----:B------:R-:W-:Y:S05]  /*9680*/  @P2 BRA `(.L_x_188) ;  /* 0x0000000000042947 */ /* 0x000fea0003800000 */
[----:B------:R0:W5:Y:S02]  /*9690*/  LDG.E.U8 R22, desc[UR14][R24.64+0x19] ;  /* 0x0000190e18167981 */ /* 0x000164000c1e1100 */
.L_x_188:
[----:B------:R-:W-:Y:S05]  /*96a0*/  BSYNC B1 ;  /* 0x0000000000017941 */ /* 0x000fea0003800000 */
.L_x_187:
        /* <DEDUP_REMOVED lines=12> */
.L_x_190:
[----:B------:R-:W-:Y:S05]  /*9770*/  BSYNC B1 ;  /* 0x0000000000017941 */ /* 0x000fea0003800000 */
.L_x_189:
        /* <DEDUP_REMOVED lines=12> */
.L_x_192:
[----:B------:R-:W-:Y:S05]  /*9840*/  BSYNC B1 ;  /* 0x0000000000017941 */ /* 0x000fea0003800000 */
.L_x_191:
        /* <DEDUP_REMOVED lines=12> */
.L_x_194:
[----:B------:R-:W-:Y:S05]  /*9910*/  BSYNC B1 ;  /* 0x0000000000017941 */ /* 0x000fea0003800000 */
.L_x_193:
        /* <DEDUP_REMOVED lines=12> */
.L_x_196:
[----:B------:R-:W-:Y:S05]  /*99e0*/  BSYNC B1 ;  /* 0x0000000000017941 */ /* 0x000fea0003800000 */
.L_x_195:
        /* <DEDUP_REMOVED lines=12> */
.L_x_198:
[----:B------:R-:W-:Y:S05]  /*9ab0*/  BSYNC B1 ;  /* 0x0000000000017941 */ /* 0x000fea0003800000 */
.L_x_197:
        /* <DEDUP_REMOVED lines=12> */
.L_x_200:
[----:B------:R-:W-:Y:S05]  /*9b80*/  BSYNC B1 ;  /* 0x0000000000017941 */ /* 0x000fea0003800000 */
.L_x_199:
        /* <DEDUP_REMOVED lines=12> */
.L_x_202:
[----:B------:R-:W-:Y:S05]  /*9c50*/  BSYNC B1 ;  /* 0x0000000000017941 */ /* 0x000fea0003800000 */
.L_x_201:
        /* <DEDUP_REMOVED lines=12> */
.L_x_204:
[----:B------:R-:W-:Y:S05]  /*9d20*/  BSYNC B1 ;  /* 0x0000000000017941 */ /* 0x000fea0003800000 */
.L_x_203:
        /* <DEDUP_REMOVED lines=12> */
.L_x_206:
[----:B------:R-:W-:Y:S05]  /*9df0*/  BSYNC B1 ;  /* 0x0000000000017941 */ /* 0x000fea0003800000 */
.L_x_205:
        /* <DEDUP_REMOVED lines=12> */
.L_x_208:
[----:B------:R-:W-:Y:S05]  /*9ec0*/  BSYNC B1 ;  /* 0x0000000000017941 */ /* 0x000fea0003800000 */
.L_x_207:
        /* <DEDUP_REMOVED lines=12> */
.L_x_210:
[----:B------:R-:W-:Y:S05]  /*9f90*/  BSYNC B1 ;  /* 0x0000000000017941 */ /* 0x000fea0003800000 */
.L_x_209:
        /* <DEDUP_REMOVED lines=12> */
.L_x_212:
[----:B------:R-:W-:Y:S05]  /*a060*/  BSYNC B1 ;  /* 0x0000000000017941 */ /* 0x000fea0003800000 */
.L_x_211:
        /* <DEDUP_REMOVED lines=12> */
.L_x_214:
[----:B------:R-:W-:Y:S05]  /*a130*/  BSYNC B1 ;  /* 0x0000000000017941 */ /* 0x000fea0003800000 */
.L_x_213:
        /* <DEDUP_REMOVED lines=12> */
.L_x_216:
[----:B------:R-:W-:Y:S05]  /*a200*/  BSYNC B1 ;  /* 0x0000000000017941 */ /* 0x000fea0003800000 */
.L_x_215:
        /* <DEDUP_REMOVED lines=12> */
.L_x_218:
[----:B------:R-:W-:Y:S05]  /*a2d0*/  BSYNC B1 ;  /* 0x0000000000017941 */ /* 0x000fea0003800000 */
.L_x_217:
        /* <DEDUP_REMOVED lines=12> */
.L_x_220:
[----:B------:R-:W-:Y:S05]  /*a3a0*/  BSYNC B1 ;  /* 0x0000000000017941 */ /* 0x000fea0003800000 */
.L_x_219:
        /* <DEDUP_REMOVED lines=12> */
.L_x_222:
[----:B------:R-:W-:Y:S05]  /*a470*/  BSYNC B1 ;  /* 0x0000000000017941 */ /* 0x000fea0003800000 */
.L_x_221:
        /* <DEDUP_REMOVED lines=12> */
.L_x_224:
[----:B------:R-:W-:Y:S05]  /*a540*/  BSYNC B1 ;  /* 0x0000000000017941 */ /* 0x000fea0003800000 */
.L_x_223:
        /* <DEDUP_REMOVED lines=12> */
.L_x_226:
[----:B------:R-:W-:Y:S05]  /*a610*/  BSYNC B1 ;  /* 0x0000000000017941 */ /* 0x000fea0003800000 */
.L_x_225:
        /* <DEDUP_REMOVED lines=12> */
.L_x_228:
[----:B------:R-:W-:Y:S05]  /*a6e0*/  BSYNC B1 ;  /* 0x0000000000017941 */ /* 0x000fea0003800000 */
.L_x_227:
[----:B-----5:R-:W-:Y:S01]  /*a6f0*/  LOP3.LUT R2, R2, 0xff, RZ, 0xc0, !PT ;  /* 0x000000ff02027812 */ /* 0x020fe200078ec0ff */
[----:B------:R-:W-:Y:S01]  /*a700*/  BSSY B1, `(.L_x_229) ;  /* 0x000000b000017945 */ /* 0x000fe20003800000 */
[----:B------:R-:W-:Y:S02]  /*a710*/  ISETP.LT.OR P3, PT, R41, 0x41, !P1 ;  /* 0x000000412900780c */ /* 0x000fe40004f61670 */
[----:B------:R-:W-:-:S05]  /*a720*/  F2FP.F16.E4M3.UNPACK_B R2, R2 ;  /* 0x00000002ff02723e */ /* 0x000fca00020006ff */
[----:B------:R-:W-:-:S05]  /*a730*/  HADD2.F32 R2, -RZ, R2.H0_H0 ;  /* 0x20000002ff027230 */ /* 0x000fca0000004100 */
[----:B0-----:R-:W-:-:S04]  /*a740*/  FMUL R3, R2, UR21 ;  /* 0x0000001502037c20 */ /* 0x001fc80008400000 */
[----:B------:R-:W-:Y:S01]  /*a750*/  FFMA R3, R0, UR20, R3 ;  /* 0x0000001400037c23 */ /* 0x000fe20008000003 */
[----:B------:R-:W-:-:S04]  /*a760*/  PRMT R0, RZ, 0x7610, R0 ;  /* 0x00007610ff007816 */ /* 0x000fc80000000000 */
[----:B------:R-:W-:-:S05]  /*a770*/  F2FP.SATFINITE.E4M3.F32.PACK_AB_MERGE_C R3, RZ, R3, RZ ;  /* 0x00000003ff03723e */ /* 0x000fca00048070ff */
[----:B------:R0:W-:Y:S01]  /*a780*/  @!P2 STG.E.U8 desc[UR14][R28.64+0x41], R3 ;  /* 0x000041031c00a986 */ /* 0x0001e2000c10110e */
[----:B------:R-:W-:Y:S05]  /*a790*/  @P3 BRA `(.L_x_230) ;  /* 0x0000000000043947 */ /* 0x000fea0003800000 */
[----:B------:R0:W5:Y:S02]  /*a7a0*/  LDG.E.U8 R0, desc[UR14][R26.64+0x40] ;  /* 0x0000400e1a007981 */ /* 0x000164000c1e1100 */
.L_x_230:
[----:B------:R-:W-:Y:S05]  /*a7b0*/  BSYNC B1 ;  /* 0x0000000000017941 */ /* 0x000fea0003800000 */
.L_x_229:
[----:B------:R-:W2:Y:S01]  /*a7c0*/  LDL.LU R2, [R1] ;  /* 0x0000000001027983 */ /* 0x000ea20000300800 */
[----:B-----5:R-:W-:Y:S01]  /*a7d0*/  LOP3.LUT R0, R0, 0xff, RZ, 0xc0, !PT ;  /* 0x000000ff00007812 */ /* 0x020fe200078ec0ff */
[----:B------:R-:W-:Y:S01]  /*a7e0*/  BSSY B1, `(.L_x_231) ;  /* 0x000000b000017945 */ /* 0x000fe20003800000 */
[----:B------:R-:W-:Y:S02]  /*a7f0*/  ISETP.LT.OR P2, PT, R41, 0x42, !P1 ;  /* 0x000000422900780c */ /* 0x000fe40004f41670 */
[----:B------:R-:W-:-:S05]  /*a800*/  F2FP.F16.E4M3.UNPACK_B R0, R0 ;  /* 0x00000000ff00723e */ /* 0x000fca00020006ff */
[----:B------:R-:W-:-:S05]  /*a810*/  HADD2.F32 R0, -RZ, R0.H0_H0 ;  /* 0x20000000ff007230 */ /* 0x000fca0000004100 */
[----:B------:R-:W-:-:S04]  /*a820*/  FMUL R0, R0, UR21 ;  /* 0x0000001500007c20 */ /* 0x000fc80008400000 */
[----:B--2---:R-:W-:-:S05]  /*a830*/  FFMA R0, R2, UR20, R0 ;  /* 0x0000001402007c23 */ /* 0x004fca0008000000 */
[----:B0-----:R-:W-:Y:S02]  /*a840*/  F2FP.SATFINITE.E4M3.F32.PACK_AB_MERGE_C R3, RZ, R0, RZ ;  /* 0x00000000ff03723e */ /* 0x001fe400048070ff */
[----:B------:R-:W-:-:S03]  /*a850*/  PRMT R0, RZ, 0x7610, R0 ;  /* 0x00007610ff007816 */ /* 0x000fc60000000000 */
[----:B------:R0:W-:Y:S01]  /*a860*/  @!P3 STG.E.U8 desc[UR14][R30.64+0x40], R3 ;  /* 0x000040031e00b986 */ /* 0x0001e2000c10110e */
[----:B------:R-:W-:Y:S05]  /*a870*/  @P2 BRA `(.L_x_232) ;  /* 0x0000000000042947 */ /* 0x000fea0003800000 */
[----:B------:R2:W5:Y:S02]  /*a880*/  LDG.E.U8 R0, desc[UR14][R26.64+0x41] ;  /* 0x0000410e1a007981 */ /* 0x000564000c1e1100 */
.L_x_232:
[----:B------:R-:W-:Y:S05]  /*a890*/  BSYNC B1 ;  /* 0x0000000000017941 */ /* 0x000fea0003800000 */
.L_x_231:
[----:B------:R-:W3:Y:S01]  /*a8a0*/  LDL.LU R2, [R1+0x4] ;  /* 0x0000040001027983 */ /* 0x000ee20000300800 */
[----:B-----5:R-:W-:Y:S01]  /*a8b0*/  LOP3.LUT R0, R0, 0xff, RZ, 0xc0, !PT ;  /* 0x000000ff00007812 */ /* 0x020fe200078ec0ff */
[----:B------:R-:W-:Y:S01]  /*a8c0*/  BSSY B1, `(.L_x_233) ;  /* 0x000000b000017945 */ /* 0x000fe20003800000 */
[----:B------:R-:W-:Y:S02]  /*a8d0*/  ISETP.LT.OR P3, PT, R41, 0x49, !P0 ;  /* 0x000000492900780c */ /* 0x000fe40004761670 */
[----:B------:R-:W-:-:S05]  /*a8e0*/  F2FP.F16.E4M3.UNPACK_B R0, R0 ;  /* 0x00000000ff00723e */ /* 0x000fca00020006ff */
[----:B------:R-:W-:-:S05]  /*a8f0*/  HADD2.F32 R0, -RZ, R0.H0_H0 ;  /* 0x20000000ff007230 */ /* 0x000fca0000004100 */
[----:B------:R-:W-:-:S04]  /*a900*/  FMUL R0, R0, UR21 ;  /* 0x0000001500007c20 */ /* 0x000fc80008400000 */
[----:B---3--:R-:W-:-:S05]  /*a910*/  FFMA R0, R2, UR20, R0 ;  /* 0x0000001402007c23 */ /* 0x008fca0008000000 */
[----:B0-----:R-:W-:Y:S02]  /*a920*/  F2FP.SATFINITE.E4M3.F32.PACK_AB_MERGE_C R3, RZ, R0, RZ ;  /* 0x00000000ff03723e */ /* 0x001fe400048070ff */
[----:B------:R-:W-:-:S03]  /*a930*/  PRMT R0, RZ, 0x7610, R0 ;  /* 0x00007610ff007816 */ /* 0x000fc60000000000 */
[----:B------:R0:W-:Y:S01]  /*a940*/  @!P2 STG.E.U8 desc[UR14][R30.64+0x41], R3 ;  /* 0x000041031e00a986 */ /* 0x0001e2000c10110e */
[----:B------:R-:W-:Y:S05]  /*a950*/  @P3 BRA `(.L_x_234) ;  /* 0x0000000000043947 */ /* 0x000fea0003800000 */
[----:B------:R3:W5:Y:S02]  /*a960*/  LDG.E.U8 R0, desc[UR14][R24.64+0x48] ;  /* 0x0000480e18007981 */ /* 0x000764000c1e1100 */
.L_x_234:
[----:B------:R-:W-:Y:S05]  /*a970*/  BSYNC B1 ;  /* 0x0000000000017941 */ /* 0x000fea0003800000 */
.L_x_233:
[----:B------:R-:W2:Y:S01]  /*a980*/  LDL.LU R2, [R1+0x8] ;  /* 0x0000080001027983 */ /* 0x000ea20000300800 */
        /* <DEDUP_REMOVED lines=12> */
.L_x_236:
[----:B------:R-:W-:Y:S05]  /*aa50*/  BSYNC B1 ;  /* 0x0000000000017941 */ /* 0x000fea0003800000 */
.L_x_235:
        /* <DEDUP_REMOVED lines=13> */
.L_x_238:
[----:B------:R-:W-:Y:S05]  /*ab30*/  BSYNC B1 ;  /* 0x0000000000017941 */ /* 0x000fea0003800000 */
.L_x_237:
        /* <DEDUP_REMOVED lines=13> */
.L_x_240:
[----:B------:R-:W-:Y:S05]  /*ac10*/  BSYNC B1 ;  /* 0x0000000000017941 */ /* 0x000fea0003800000 */
.L_x_239:
        /* <DEDUP_REMOVED lines=13> */
.L_x_242:
[----:B------:R-:W-:Y:S05]  /*acf0*/  BSYNC B1 ;  /* 0x0000000000017941 */ /* 0x000fea0003800000 */
.L_x_241:
        /* <DEDUP_REMOVED lines=13> */
.L_x_244:
[----:B------:R-:W-:Y:S05]  /*add0*/  BSYNC B1 ;  /* 0x0000000000017941 */ /* 0x000fea0003800000 */
.L_x_243:
        /* <DEDUP_REMOVED lines=13> */
.L_x_246:
[----:B------:R-:W-:Y:S05]  /*aeb0*/  BSYNC B1 ;  /* 0x0000000000017941 */ /* 0x000fea0003800000 */
.L_x_245:
        /* <DEDUP_REMOVED lines=13> */
.L_x_248:
[----:B------:R-:W-:Y:S05]  /*af90*/  BSYNC B1 ;  /* 0x0000000000017941 */ /* 0x000fea0003800000 */
.L_x_247:
        /* <DEDUP_REMOVED lines=13> */
.L_x_250:
[----:B------:R-:W-:Y:S05]  /*b070*/  BSYNC B1 ;  /* 0x0000000000017941 */ /* 0x000fea0003800000 */
.L_x_249:
        /* <DEDUP_REMOVED lines=13> */
.L_x_252:
[----:B------:R-:W-:Y:S05]  /*b150*/  BSYNC B1 ;  /* 0x0000000000017941 */ /* 0x000fea0003800000 */
.L_x_251:
        /* <DEDUP_REMOVED lines=13> */
.L_x_254:
[----:B------:R-:W-:Y:S05]  /*b230*/  BSYNC B1 ;  /* 0x0000000000017941 */ /* 0x000fea0003800000 */
.L_x_253:
        /* <DEDUP_REMOVED lines=13> */
.L_x_256:
[----:B------:R-:W-:Y:S05]  /*b310*/  BSYNC B1 ;  /* 0x0000000000017941 */ /* 0x000fea0003800000 */
.L_x_255:
        /* <DEDUP_REMOVED lines=13> */
.L_x_258:
[----:B------:R-:W-:Y:S05]  /*b3f0*/  BSYNC B1 ;  /* 0x0000000000017941 */ /* 0x000fea0003800000 */
.L_x_257:
        /* <DEDUP_REMOVED lines=13> */
.L_x_260:
[----:B------:R-:W-:Y:S05]  /*b4d0*/  BSYNC B1 ;  /* 0x0000000000017941 */ /* 0x000fea0003800000 */
.L_x_259:
        /* <DEDUP_REMOVED lines=13> */
.L_x_262:
[----:B------:R-:W-:Y:S05]  /*b5b0*/  BSYNC B1 ;  /* 0x0000000000017941 */ /* 0x000fea0003800000 */
.L_x_261:
        /* <DEDUP_REMOVED lines=13> */
.L_x_264:
[----:B------:R-:W-:Y:S05]  /*b690*/  BSYNC B1 ;  /* 0x0000000000017941 */ /* 0x000fea0003800000 */
.L_x_263:
        /* <DEDUP_REMOVED lines=13> */
.L_x_266:
[----:B------:R-:W-:Y:S05]  /*b770*/  BSYNC B1 ;  /* 0x0000000000017941 */ /* 0x000fea0003800000 */
.L_x_265:
        /* <DEDUP_REMOVED lines=13> */
.L_x_268:
[----:B------:R-:W-:Y:S05]  /*b850*/  BSYNC B1 ;  /* 0x0000000000017941 */ /* 0x000fea0003800000 */
.L_x_267:
        /* <DEDUP_REMOVED lines=13> */
.L_x_270:
[----:B------:R-:W-:Y:S05]  /*b930*/  BSYNC B1 ;  /* 0x0000000000017941 */ /* 0x000fea0003800000 */
.L_x_269:
        /* <DEDUP_REMOVED lines=13> */
.L_x_272:
[----:B------:R-:W-:Y:S05]  /*ba10*/  BSYNC B1 ;  /* 0x0000000000017941 */ /* 0x000fea0003800000 */
.L_x_271:
        /* <DEDUP_REMOVED lines=13> */
.L_x_274:
[----:B------:R-:W-:Y:S05]  /*baf0*/  BSYNC B1 ;  /* 0x0000000000017941 */ /* 0x000fea0003800000 */
.L_x_273:
        /* <DEDUP_REMOVED lines=13> */
.L_x_276:
[----:B------:R-:W-:Y:S05]  /*bbd0*/  BSYNC B1 ;  /* 0x0000000000017941 */ /* 0x000fea0003800000 */
.L_x_275:
        /* <DEDUP_REMOVED lines=13> */
.L_x_278:
[----:B------:R-:W-:Y:S05]  /*bcb0*/  BSYNC B1 ;  /* 0x0000000000017941 */ /* 0x000fea0003800000 */
.L_x_277:
        /* <DEDUP_REMOVED lines=13> */
.L_x_280:
[----:B------:R-:W-:Y:S05]  /*bd90*/  BSYNC B1 ;  /* 0x0000000000017941 */ /* 0x000fea0003800000 */
.L_x_279:
        /* <DEDUP_REMOVED lines=13> */
.L_x_282:
[----:B------:R-:W-:Y:S05]  /*be70*/  BSYNC B1 ;  /* 0x0000000000017941 */ /* 0x000fea0003800000 */
.L_x_281:
        /* <DEDUP_REMOVED lines=13> */
.L_x_284:
[----:B------:R-:W-:Y:S05]  /*bf50*/  BSYNC B1 ;  /* 0x0000000000017941 */ /* 0x000fea0003800000 */
.L_x_283:
        /* <DEDUP_REMOVED lines=13> */
.L_x_286:
[----:B------:R-:W-:Y:S05]  /*c030*/  BSYNC B1 ;  /* 0x0000000000017941 */ /* 0x000fea0003800000 */
.L_x_285:
        /* <DEDUP_REMOVED lines=13> */
.L_x_288:
[----:B------:R-:W-:Y:S05]  /*c110*/  BSYNC B1 ;  /* 0x0000000000017941 */ /* 0x000fea0003800000 */
.L_x_287:
[----:B------:R-:W-:Y:S05]  /*c120*/  @P1 BRA `(.L_x_289) ;  /* 0x0000002000ac1947 */ /* 0x000fea0003800000 */
[----:B------:R-:W2:Y:S01]  /*c130*/  LDL.LU R2, [R1+0x74] ;  /* 0x0000740001027983 */ /* 0x000ea20000300800 */
[----:B-----5:R-:W-:-:S04]  /*c140*/  LOP3.LUT R0, R0, 0xff, RZ, 0xc0, !PT ;  /* 0x000000ff00007812 */ /* 0x020fc800078ec0ff */
[----:B------:R-:W-:-:S05]  /*c150*/  F2FP.F16.E4M3.UNPACK_B R0, R0 ;  /* 0x00000000ff00723e */ /* 0x000fca00020006ff */
[----:B------:R-:W-:-:S05]  /*c160*/  HADD2.F32 R0, -RZ, R0.H0_H0 ;  /* 0x20000000ff007230 */ /* 0x000fca0000004100 */
[----:B------:R-:W-:-:S04]  /*c170*/  FMUL R0, R0, UR21 ;  /* 0x0000001500007c20 */ /* 0x000fc80008400000 */
[----:B--2---:R-:W-:-:S05]  /*c180*/  FFMA R0, R2, UR20, R0 ;  /* 0x0000001402007c23 */ /* 0x004fca0008000000 */
[----:B0-----:R-:W-:-:S05]  /*c190*/  F2FP.SATFINITE.E4M3.F32.PACK_AB_MERGE_C R3, RZ, R0, RZ ;  /* 0x00000000ff03723e */ /* 0x001fca00048070ff */
[----:B------:R0:W-:Y:S01]  /*c1a0*/  STG.E.U8 desc[UR14][R30.64+0x79], R3 ;  /* 0x000079031e007986 */ /* 0x0001e2000c10110e */
[----:B------:R-:W-:Y:S05]  /*c1b0*/  BRA `(.L_x_289) ;  /* 0x0000002000887947 */ /* 0x000fea0003800000 */
.L_x_32:
[C---:B------:R-:W-:Y:S01]  /*c1c0*/  ISETP.GE.AND P3, PT, R42.reuse, 0x1, PT ;  /* 0x000000012a00780c */ /* 0x040fe20003f66270 */
[----:B------:R-:W2:Y:S01]  /*c1d0*/  LDL.LU R227, [R1+0x10] ;  /* 0x0000100001e37983 */ /* 0x000ea20000300800 */
[----:B------:R-:W-:Y:S01]  /*c1e0*/  ISETP.GE.AND P2, PT, R42, 0x9, PT ;  /* 0x000000092a00780c */ /* 0x000fe20003f46270 */
[----:B------:R-:W-:Y:S01]  /*c1f0*/  FMUL R225, R225, UR20 ;  /* 0x00000014e1e17c20 */ /* 0x000fe20008400000 */
[C---:B------:R-:W-:Y:S01]  /*c200*/  ISETP.LT.OR P0, PT, R41.reuse, 0x1, !P3 ;  /* 0x000000012900780c */ /* 0x040fe20005f01670 */
[----:B------:R-:W-:Y:S01]  /*c210*/  FMUL R226, R226, UR20 ;  /* 0x00000014e2e27c20 */ /* 0x000fe20008400000 */
[----:B------:R-:W-:Y:S01]  /*c220*/  ISETP.LT.OR P1, PT, R41, 0x2, !P3 ;  /* 0x000000022900780c */ /* 0x000fe20005f21670 */
[----:B------:R-:W-:Y:S01]  /*c230*/  FMUL R223, R223, UR20 ;  /* 0x00000014dfdf7c20 */ /* 0x000fe20008400000 */
[----:B------:R-:W-:Y:S01]  /*c240*/  ISETP.LT.OR P6, PT, R41, 0x2, !P2 ;  /* 0x000000022900780c */ /* 0x000fe200057c1670 */
[----:B------:R-:W-:Y:S01]  /*c250*/  FMUL R224, R224, UR20 ;  /* 0x00000014e0e07c20 */ /* 0x000fe20008400000 */
[----:B------:R-:W-:-:S02]  /*c260*/  F2FP.SATFINITE.E4M3.F32.PACK_AB_MERGE_C R33, RZ, R226, RZ ;  /* 0x000000e2ff21723e */ /* 0x000fc400048070ff */
[----:B------:R-:W-:Y:S01]  /*c270*/  F2FP.SATFINITE.E4M3.F32.PACK_AB_MERGE_C R225, RZ, R225, RZ ;  /* 0x000000e1ffe1723e */ /* 0x000fe200048070ff */
[----:B------:R-:W-:Y:S01]  /*c280*/  FMUL R222, R222, UR20 ;  /* 0x00000014dede7c20 */ /* 0x000fe20008400000 */
[----:B------:R-:W-:Y:S01]  /*c290*/  ISETP.LT.OR P5, PT, R41, 0x1, !P2 ;  /* 0x000000012900780c */ /* 0x000fe200057a1670 */
[----:B------:R-:W-:Y:S01]  /*c2a0*/  FMUL R221, R221, UR20 ;  /* 0x00000014dddd7c20 */ /* 0x000fe20008400000 */
[----:B------:R-:W-:Y:S01]  /*c2b0*/  F2FP.SATFINITE.E4M3.F32.PACK_AB_MERGE_C R223, RZ, R223, RZ ;  /* 0x000000dfffdf723e */ /* 0x000fe200048070ff */
[----:B------:R0:W-:Y:S01]  /*c2c0*/  @!P0 STG.E.U8 desc[UR14][R24.64], R33 ;  /* 0x0000002118008986 */ /* 0x0001e2000c10110e */
[----:B------:R-:W-:-:S03]  /*c2d0*/  ISETP.LT.OR P0, PT, R41, 0x9, !P3 ;  /* 0x000000092900780c */ /* 0x000fc60005f01670 */
[----:B------:R-:W-:Y:S01]  /*c2e0*/  @!P1 STG.E.U8 desc[UR14][R24.64+0x1], R225 ;  /* 0x000001e118009986 */ /* 0x000fe2000c10110e */
[----:B------:R-:W-:-:S03]  /*c2f0*/  ISETP.LT.OR P1, PT, R41, 0xa, !P3 ;  /* 0x0000000a2900780c */ /* 0x000fc60005f21670 */
[----:B------:R-:W-:Y:S01]  /*c300*/  @!P6 STG.E.U8 desc[UR14][R26.64+0x1], R223 ;  /* 0x000001df1a00e986 */ /* 0x000fe2000c10110e */
[----:B------:R-:W-:Y:S01]  /*c310*/  ISETP.LT.OR P6, PT, R41, 0xa, !P2 ;  /* 0x0000000a2900780c */ /* 0x000fe200057c1670 */
[----:B------:R-:W-:Y:S01]  /*c320*/  FMUL R219, R219, UR20 ;  /* 0x00000014dbdb7c20 */ /* 0x000fe20008400000 */
[----:B------:R-:W-:Y:S01]  /*c330*/  F2FP.SATFINITE.E4M3.F32.PACK_AB_MERGE_C R35, RZ, R224, RZ ;  /* 0x000000e0ff23723e */ /* 0x000fe200048070ff */
[----:B------:R-:W-:Y:S01]  /*c340*/  FMUL R220, R220, UR20 ;  /* 0x00000014dcdc7c20 */ /* 0x000fe20008400000 */
[----:B0-----:R-:W-:Y:S01]  /*c350*/  F2FP.SATFINITE.E4M3.F32.PACK_AB_MERGE_C R33, RZ, R222, RZ ;  /* 0x000000deff21723e */ /* 0x001fe200048070ff */
[----:B------:R-:W-:Y:S01]  /*c360*/  FMUL R218, R218, UR20 ;  /* 0x00000014dada7c20 */ /* 0x000fe20008400000 */
[----:B------:R-:W-:Y:S01]  /*c370*/  F2FP.SATFINITE.E4M3.F32.PACK_AB_MERGE_C R221, RZ, R221, RZ ;  /* 0x000000ddffdd723e */ /* 0x000fe200048070ff */
[----:B------:R0:W-:Y:S01]  /*c380*/  @!P5 STG.E.U8 desc[UR14][R26.64], R35 ;  /* 0x000000231a00d986 */ /* 0x0001e2000c10110e */
[C---:B------:R-:W-:Y:S02]  /*c390*/  ISETP.LT.OR P5, PT, R41.reuse, 0x9, !P2 ;  /* 0x000000092900780c */ /* 0x040fe400057a1670 */
        /* <DEDUP_REMOVED lines=8> */
[----:B0-----:R-:W-:Y:S01]  /*c420*/  F2FP.SATFINITE.E4M3.F32.PACK_AB_MERGE_C R35, RZ, R220, RZ ;  /* 0x000000dcff23723e */ /* 0x001fe200048070ff */
[----:B------:R-:W-:Y:S01]  /*c430*/  FMUL R215, R215, UR20 ;  /* 0x00000014d7d77c20 */ /* 0x000fe20008400000 */
[----:B------:R-:W4:Y:S01]  /*c440*/  LDL.LU R226, [R1+0xc] ;  /* 0x00000c0001e27983 */ /* 0x000f220000300800 */
[----:B---3--:R-:W-:Y:S02]  /*c450*/  F2FP.SATFINITE.E4M3.F32.PACK_AB_MERGE_C R33, RZ, R218, RZ ;  /* 0x000000daff21723e */ /* 0x008fe400048070ff */
[----:B------:R-:W-:Y:S01]  /*c460*/  F2FP.SATFINITE.E4M3.F32.PACK_AB_MERGE_C R217, RZ, R217, RZ ;  /* 0x000000d9ffd9723e */ /* 0x000fe200048070ff */
[----:B------:R0:W-:Y:S01]  /*c470*/  @!P5 STG.E.U8 desc[UR14][R26.64+0x8], R35 ;  /* 0x000008231a00d986 */ /* 0x0001e2000c10110e */
[----:B------:R-:W-:-:S02]  /*c480*/  ISETP.LT.OR P5, PT, R41, 0x11, !P2 ;  /* 0x000000112900780c */ /* 0x000fc400057a1670 */
[----:B------:R-:W-:Y:S01]  /*c490*/  F2FP.SATFINITE.E4M3.F32.PACK_AB_MERGE_C R215, RZ, R215, RZ ;  /* 0x000000d7ffd7723e */ /* 0x000fe200048070ff */
[----:B------:R-:W3:Y:S01]  /*c4a0*/  LDL.LU R224, [R1+0x8] ;  /* 0x0000080001e07983 */ /* 0x000ee20000300800 */
[----:B------:R-:W-:-:S03]  /*c4b0*/  FMUL R216, R216, UR20 ;  /* 0x00000014d8d87c20 */ /* 0x000fc60008400000 */
[----:B------:R-:W4:Y:S04]  /*c4c0*/  LDL.LU R225, [R1+0x4] ;  /* 0x0000040001e17983 */ /* 0x000f280000300800 */
[----:B------:R-:W3:Y:S01]  /*c4d0*/  LDL.LU R223, [R1] ;  /* 0x0000000001df7983 */ /* 0x000ee20000300800 */
[----:B0-----:R-:W-:Y:S01]  /*c4e0*/  F2FP.SATFINITE.E4M3.F32.PACK_AB_MERGE_C R35, RZ, R216, RZ ;  /* 0x000000d8ff23723e */ /* 0x001fe200048070ff */
[----:B------:R-:W-:Y:S01]  /*c4f0*/  FMUL R214, R214, UR20 ;  /* 0x00000014d6d67c20 */ /* 0x000fe20008400000 */
[----:B------:R-:W-:Y:S01]  /*c500*/  FMUL R213, R213, UR20 ;  /* 0x00000014d5d57c20 */ /* 0x000fe20008400000 */
[----:B------:R0:W-:Y:S01]  /*c510*/  @!P0 STG.E.U8 desc[UR14][R24.64+0x10], R33 ;  /* 0x0000102118008986 */ /* 0x0001e2000c10110e */
[----:B------:R-:W-:Y:S01]  /*c520*/  ISETP.LT.OR P0, PT, R41, 0x19, !P3 ;  /* 0x000000192900780c */ /* 0x000fe20005f01670 */
[----:B------:R-:W-:Y:S01]  /*c530*/  FMUL R211, R211, UR20 ;  /* 0x00000014d3d37c20 */ /* 0x000fe20008400000 */
[----:B------:R-:W-:Y:S01]  /*c540*/  FMUL R212, R212, UR20 ;  /* 0x00000014d4d47c20 */ /* 0x000fe20008400000 */
[----:B------:R-:W-:Y:S01]  /*c550*/  @!P1 STG.E.U8 desc[UR14][R24.64+0x11], R217 ;  /* 0x000011d918009986 */ /* 0x000fe2000c10110e */
[C---:B------:R-:W-:Y:S01]  /*c560*/  ISETP.LT.OR P1, PT, R41.reuse, 0x1a, !P3 ;  /* 0x0000001a2900780c */ /* 0x040fe20005f21670 */
[----:B------:R-:W-:Y:S01]  /*c570*/  FMUL R210, R210, UR20 ;  /* 0x00000014d2d27c20 */ /* 0x000fe20008400000 */
[----:B------:R-:W-:Y:S01]  /*c580*/  F2FP.SATFINITE.E4M3.F32.PACK_AB_MERGE_C R213, RZ, R213, RZ ;  /* 0x000000d5ffd5723e */ /* 0x000fe200048070ff */
[----:B------:R-:W-:Y:S01]  /*c590*/  @!P6 STG.E.U8 desc[UR14][R26.64+0x11], R215 ;  /* 0x000011d71a00e986 */ /* 0x000fe2000c10110e */
[----:B------:R-:W-:Y:S01]  /*c5a0*/  ISETP.LT.OR P6, PT, R41, 0x1a, !P2 ;  /* 0x0000001a2900780c */ /* 0x000fe200057c1670 */
[----:B------:R-:W-:Y:S01]  /*c5b0*/  FMUL R209, R209, UR20 ;  /* 0x00000014d1d17c20 */ /* 0x000fe20008400000 */
[----:B------:R-:W-:Y:S01]  /*c5c0*/  F2FP.SATFINITE.E4M3.F32.PACK_AB_MERGE_C R211, RZ, R211, RZ ;  /* 0x000000d3ffd3723e */ /* 0x000fe200048070ff */
[----:B------:R1:W-:Y:S01]  /*c5d0*/  @!P5 STG.E.U8 desc[UR14][R26.64+0x10], R35 ;  /* 0x000010231a00d986 */ /* 0x0003e2000c10110e */
[----:B0-----:R-:W-:Y:S01]  /*c5e0*/  F2FP.SATFINITE.E4M3.F32.PACK_AB_MERGE_C R33, RZ, R214, RZ ;  /* 0x000000d6ff21723e */ /* 0x001fe200048070ff */
[----:B------:R-:W-:Y:S01]  /*c5f0*/  FMUL R207, R207, UR20 ;  /* 0x00000014cfcf7c20 */ /* 0x000fe20008400000 */
[C---:B------:R-:W-:Y:S01]  /*c600*/  ISETP.LT.OR P5, PT, R41.reuse, 0x19, !P2 ;  /* 0x000000192900780c */ /* 0x040fe200057a1670 */
[----:B------:R-:W-:Y:S01]  /*c610*/  FMUL R208, R208, UR20 ;  /* 0x00000014d0d07c20 */ /* 0x000fe20008400000 */
[----:B------:R-:W-:Y:S01]  /*c620*/  F2FP.SATFINITE.E4M3.F32.PACK_AB_MERGE_C R209, RZ, R209, RZ ;  /* 0x000000d1ffd1723e */ /* 0x000fe200048070ff */
[----:B------:R0:W-:Y:S01]  /*c630*/  @!P0 STG.E.U8 desc[UR14][R24.64+0x18], R33 ;  /* 0x0000182118008986 */ /* 0x0001e2000c10110e */
[C---:B------:R-:W-:Y:S01]  /*c640*/  ISETP.LT.OR P0, PT, R41.reuse, 0x21, !P3 ;  /* 0x000000212900780c */ /* 0x040fe20005f01670 */
[----:B------:R-:W-:Y:S01]  /*c650*/  FMUL R206, R206, UR20 ;  /* 0x00000014cece7c20 */ /* 0x000fe20008400000 */
[----:B------:R-:W-:Y:S01]  /*c660*/  F2FP.SATFINITE.E4M3.F32.PACK_AB_MERGE_C R207, RZ, R207, RZ ;  /* 0x000000cfffcf723e */ /* 0x000fe200048070ff */
[----:B------:R-:W-:Y:S01]  /*c670*/  @!P1 STG.E.U8 desc[UR14][R24.64+0x19], R213 ;  /* 0x000019d518009986 */ /* 0x000fe2000c10110e */
[----:B------:R-:W-:Y:S01]  /*c680*/  ISETP.LT.OR P1, PT, R41, 0x22, !P3 ;  /* 0x000000222900780c */ /* 0x000fe20005f21670 */
[----:B------:R-:W-:Y:S01]  /*c690*/  FMUL R205, R205, UR20 ;  /* 0x00000014cdcd7c20 */ /* 0x000fe20008400000 */
[----:B-1----:R-:W-:Y:S01]  /*c6a0*/  F2FP.SATFINITE.E4M3.F32.PACK_AB_MERGE_C R35, RZ, R212, RZ ;  /* 0x000000d4ff23723e */ /* 0x002fe200048070ff */
        /* <DEDUP_REMOVED lines=11> */
[----:B------:R-:W-:Y:S01]  /*c760*/  ISETP.LT.OR P0, PT, R41, 0x29, !P3 ;  /* 0x000000292900780c */ /* 0x000fe20005f01670 */
[----:B------:R-:W-:Y:S01]  /*c770*/  FMUL R201, R201, UR20 ;  /* 0x00000014c9c97c20 */ /* 0x000fe20008400000 */
[----:B------:R-:W-:Y:S01]  /*c780*/  FMUL R199, R199, UR20 ;  /* 0x00000014c7c77c20 */ /* 0x000fe20008400000 */
[----:B------:R-:W-:Y:S01]  /*c790*/  @!P1 STG.E.U8 desc[UR14][R24.64+0x21], R209 ;  /* 0x000021d118009986 */ /* 0x000fe2000c10110e */
[C---:B------:R-:W-:Y:S01]  /*c7a0*/  ISETP.LT.OR P1, PT, R41.reuse, 0x2a, !P3 ;  /* 0x0000002a2900780c */ /* 0x040fe20005f21670 */
        /* <DEDUP_REMOVED lines=9> */
[----:B------:R-:W-:Y:S01]  /*c840*/  ISETP.LT.OR P5, PT, R41, 0x29, !P2 ;  /* 0x000000292900780c */ /* 0x000fe200057a1670 */
[----:B------:R-:W-:Y:S01]  /*c850*/  FMUL R195, R195, UR20 ;  /* 0x00000014c3c37c20 */ /* 0x000fe20008400000 */
[----:B------:R-:W-:Y:S01]  /*c860*/  F2FP.SATFINITE.E4M3.F32.PACK_AB_MERGE_C R199, RZ, R199, RZ ;  /* 0x000000c7ffc7723e */ /* 0x000fe200048070ff */
[----:B------:R0:W-:Y:S01]  /*c870*/  @!P0 STG.E.U8 desc[UR14][R24.64+0x28], R33 ;  /* 0x0000282118008986 */ /* 0x0001e2000c10110e */
[C---:B------:R-:W-:Y:S01]  /*c880*/  ISETP.LT.OR P0, PT, R41.reuse, 0x31, !P3 ;  /* 0x000000312900780c */ /* 0x040fe20005f01670 */
[----:B------:R-:W-:Y:S01]  /*c890*/  FMUL R196, R196, UR20 ;  /* 0x00000014c4c47c20 */ /* 0x000fe20008400000 */
[----:B------:R-:W-:Y:S01]  /*c8a0*/  F2FP.SATFINITE.E4M3.F32.PACK_AB_MERGE_C R197, RZ, R197, RZ ;  /* 0x000000c5ffc5723e */ /* 0x000fe200048070ff */
        /* <DEDUP_REMOVED lines=59> */
[C---:B------:R-:W-:Y:S01]  /*cc60*/  ISETP.LT.OR P6, PT, R41.reuse, 0x4a, !P2 ;  /* 0x0000004a2900780c */ /* 0x040fe200057c1670 */
        /* <DEDUP_REMOVED lines=57> */
[----:B------:R-:W-:Y:S01]  /*d000*/  ISETP.LT.OR P5, PT, R41, 0x61, !P3 ;  /* 0x000000612900780c */ /* 0x000fe20005fa1670 */
[----:B------:R-:W-:Y:S01]  /*d010*/  FMUL R161, R161, UR20 ;  /* 0x00000014a1a17c20 */ /* 0x000fe20008400000 */
[----:B0-----:R-:W-:Y:S01]  /*d020*/  F2FP.SATFINITE.E4M3.F32.PACK_AB_MERGE_C R33, RZ, R178, RZ ;  /* 0x000000b2ff21723e */ /* 0x001fe200048070ff */
[----:B------:R-:W-:Y:S01]  /*d030*/  FMUL R160, R160, UR20 ;  /* 0x00000014a0a07c20 */ /* 0x000fe20008400000 */
[----:B------:R-:W-:Y:S01]  /*d040*/  FMUL R159, R159, UR20 ;  /* 0x000000149f9f7c20 */ /* 0x000fe20008400000 */
[----:B------:R-:W-:Y:S01]  /*d050*/  FMUL R157, R157, UR20 ;  /* 0x000000149d9d7c20 */ /* 0x000fe20008400000 */
[----:B------:R-:W-:Y:S01]  /*d060*/  F2FP.SATFINITE.E4M3.F32.PACK_AB_MERGE_C R161, RZ, R161, RZ ;  /* 0x000000a1ffa1723e */ /* 0x000fe200048070ff */
[----:B------:R-:W-:Y:S01]  /*d070*/  FMUL R158, R158, UR20 ;  /* 0x000000149e9e7c20 */ /* 0x000fe20008400000 */
[----:B------:R-:W-:Y:S01]  /*d080*/  FMUL R156, R156, UR20 ;  /* 0x000000149c9c7c20 */ /* 0x000fe20008400000 */
[----:B------:R-:W-:Y:S01]  /*d090*/  @!P6 STG.E.U8 desc[UR14][R24.64+0x61], R177 ;  /* 0x000061b11800e986 */ /* 0x000fe2000c10110e */
[----:B------:R-:W-:Y:S01]  /*d0a0*/  ISETP.LT.OR P6, PT, R41, 0x69, !P3 ;  /* 0x000000692900780c */ /* 0x000fe20005fc1670 */
[----:B------:R-:W-:Y:S01]  /*d0b0*/  FMUL R155, R155, UR20 ;  /* 0x000000149b9b7c20 */ /* 0x000fe20008400000 */
[----:B-1----:R-:W-:Y:S01]  /*d0c0*/  F2FP.SATFINITE.E4M3.F32.PACK_AB_MERGE_C R35, RZ, R176, RZ ;  /* 0x000000b0ff23723e */ /* 0x002fe200048070ff */
[----:B------:R0:W-:Y:S01]  /*d0d0*/  @!P5 STG.E.U8 desc[UR14][R24.64+0x60], R33 ;  /* 0x000060211800d986 */ /* 0x0001e2000c10110e */
        /* <DEDUP_REMOVED lines=16> */
[----:B-1----:R-:W-:Y:S01]  /*d1e0*/  F2FP.SATFINITE.E4M3.F32.PACK_AB_MERGE_C R35, RZ, R170, RZ ;  /* 0x000000aaff23723e */ /* 0x002fe200048070ff */
[----:B------:R-:W-:Y:S01]  /*d1f0*/  @!P0 STG.E.U8 desc[UR14][R24.64+0x69], R173 ;  /* 0x000069ad18008986 */ /* 0x000fe2000c10110e */
        /* <DEDUP_REMOVED lines=12> */
[----:B------:R-:W-:Y:S01]  /*d2c0*/  ISETP.LT.OR P6, PT, R41, 0x79, !P3 ;  /* 0x000000792900780c */ /* 0x000fe20005fc1670 */
[----:B------:R-:W-:Y:S01]  /*d2d0*/  FMUL R17, R17, UR20 ;  /* 0x0000001411117c20 */ /* 0x000fe20008400000 */
[----:B------:R-:W-:Y:S01]  /*d2e0*/  ISETP.LT.OR P3, PT, R41, 0x7a, !P3 ;  /* 0x0000007a2900780c */ /* 0x000fe20005f61670 */
[----:B------:R-:W-:Y:S01]  /*d2f0*/  @!P0 STG.E.U8 desc[UR14][R24.64+0x71], R169 ;  /* 0x000071a918008986 */ /* 0x000fe2000c10110e */
[----:B0-----:R-:W-:Y:S01]  /*d300*/  F2FP.SATFINITE.E4M3.F32.PACK_AB_MERGE_C R33, RZ, R168, RZ ;  /* 0x000000a8ff21723e */ /* 0x001fe200048070ff */
[----:B------:R-:W-:Y:S01]  /*d310*/  FMUL R18, R18, UR20 ;  /* 0x0000001412127c20 */ /* 0x000fe20008400000 */
[----:B------:R-:W-:Y:S01]  /*d320*/  ISETP.GE.AND P0, PT, R42, 0x89, PT ;  /* 0x000000892a00780c */ /* 0x000fe20003f06270 */
[----:B------:R-:W-:Y:S01]  /*d330*/  FMUL R16, R16, UR20 ;  /* 0x0000001410107c20 */ /* 0x000fe20008400000 */
[----:B------:R-:W-:Y:S01]  /*d340*/  F2FP.SATFINITE.E4M3.F32.PACK_AB_MERGE_C R21, RZ, R21, RZ ;  /* 0x00000015ff15723e */ /* 0x000fe200048070ff */
[----:B------:R0:W-:Y:S01]  /*d350*/  @!P1 STG.E.U8 desc[UR14][R26.64+0x70], R33 ;  /* 0x000070211a009986 */ /* 0x0001e2000c10110e */
[----:B------:R-:W-:Y:S01]  /*d360*/  ISETP.GE.AND P1, PT, R42, 0x81, PT ;  /* 0x000000812a00780c */ /* 0x000fe20003f26270 */
[----:B------:R-:W-:Y:S01]  /*d370*/  FMUL R15, R15, UR20 ;  /* 0x000000140f0f7c20 */ /* 0x000fe20008400000 */
[----:B-1----:R-:W-:Y:S01]  /*d380*/  F2FP.SATFINITE.E4M3.F32.PACK_AB_MERGE_C R35, RZ, R166, RZ ;  /* 0x000000a6ff23723e */ /* 0x002fe200048070ff */
[----:B------:R-:W-:Y:S01]  /*d390*/  @!P5 STG.E.U8 desc[UR14][R26.64+0x71], R167 ;  /* 0x000071a71a00d986 */ /* 0x000fe2000c10110e */
[----:B------:R-:W-:Y:S01]  /*d3a0*/  ISETP.LT.OR P5, PT, R41, 0x79, !P2 ;  /* 0x000000792900780c */ /* 0x000fe200057a1670 */
[----:B------:R-:W-:Y:S01]  /*d3b0*/  FMUL R13, R13, UR20 ;  /* 0x000000140d0d7c20 */ /* 0x000fe20008400000 */
[C---:B------:R-:W-:Y:S01]  /*d3c0*/  ISETP.LT.OR P2, PT, R41.reuse, 0x7a, !P2 ;  /* 0x0000007a2900780c */ /* 0x040fe20005741670 */
        /* <DEDUP_REMOVED lines=9> */
[----:B------:R-:W-:Y:S01]  /*d460*/  F2FP.SATFINITE.E4M3.F32.PACK_AB_MERGE_C R17, RZ, R17, RZ ;  /* 0x00000011ff11723e */ /* 0x000fe200048070ff */
[----:B------:R-:W-:Y:S01]  /*d470*/  @!P5 STG.E.U8 desc[UR14][R26.64+0x78], R37 ;  /* 0x000078251a00d986 */ /* 0x000fe2000c10110e */
[----:B------:R-:W-:Y:S01]  /*d480*/  ISETP.LT.OR P5, PT, R41, 0x1, !P0 ;  /* 0x000000012900780c */ /* 0x000fe200047a1670 */
[----:B------:R-:W-:Y:S01]  /*d490*/  FMUL R9, R9, UR20 ;  /* 0x0000001409097c20 */ /* 0x000fe20008400000 */
[----:B------:R-:W-:Y:S01]  /*d4a0*/  F2FP.SATFINITE.E4M3.F32.PACK_AB_MERGE_C R15, RZ, R15, RZ ;  /* 0x0000000fff0f723e */ /* 0x000fe200048070ff */
[----:B------:R0:W-:Y:S01]  /*d4b0*/  @!P2 STG.E.U8 desc[UR14][R26.64+0x79], R163 ;  /* 0x000079a31a00a986 */ /* 0x0001e2000c10110e */
[C---:B------:R-:W-:Y:S01]  /*d4c0*/  ISETP.LT.OR P2, PT, R41.reuse, 0xa, !P1 ;  /* 0x0000000a2900780c */ /* 0x040fe20004f41670 */
        /* <DEDUP_REMOVED lines=9> */
[----:B------:R-:W-:Y:S01]  /*d560*/  F2FP.SATFINITE.E4M3.F32.PACK_AB_MERGE_C R11, RZ, R11, RZ ;  /* 0x0000000bff0b723e */ /* 0x000fe200048070ff */
[----:B------:R2:W-:Y:S01]  /*d570*/  @!P5 STG.E.U8 desc[UR14][R30.64], R33 ;  /* 0x000000211e00d986 */ /* 0x0005e2000c10110e */
[----:B------:R-:W-:Y:S01]  /*d580*/  ISETP.LT.OR P5, PT, R41, 0x9, !P0 ;  /* 0x000000092900780c */ /* 0x000fe200047a1670 */
[----:B------:R-:W-:Y:S01]  /*d590*/  FMUL R5, R5, UR20 ;  /* 0x0000001405057c20 */ /* 0x000fe20008400000 */
[----:B0-----:R-:W-:Y:S01]  /*d5a0*/  F2FP.SATFINITE.E4M3.F32.PACK_AB_MERGE_C R27, RZ, R156, RZ ;  /* 0x0000009cff1b723e */ /* 0x001fe200048070ff */
[----:B-----5:R-:W-:Y:S01]  /*d5b0*/  FMUL R0, R0, UR20 ;  /* 0x0000001400007c20 */ /* 0x020fe20008400000 */
[----:B------:R-:W-:Y:S01]  /*d5c0*/  F2FP.SATFINITE.E4M3.F32.PACK_AB_MERGE_C R9, RZ, R9, RZ ;  /* 0x00000009ff09723e */ /* 0x000fe200048070ff */
[----:B------:R-:W-:Y:S01]  /*d5d0*/  FMUL R6, R6, UR20 ;  /* 0x0000001406067c20 */ /* 0x000fe20008400000 */
[----:B------:R-:W-:Y:S01]  /*d5e0*/  F2FP.SATFINITE.E4M3.F32.PACK_AB_MERGE_C R7, RZ, R7, RZ ;  /* 0x00000007ff07723e */ /* 0x000fe200048070ff */
[----:B------:R-:W4:Y:S01]  /*d5f0*/  LDL.LU R221, [R1+0x14] ;  /* 0x0000140001dd7983 */ /* 0x000f220000300800 */
[----:B-1----:R-:W-:Y:S01]  /*d600*/  F2FP.SATFINITE.E4M3.F32.PACK_AB_MERGE_C R25, RZ, R158, RZ ;  /* 0x0000009eff19723e */ /* 0x002fe200048070ff */
[----:B------:R-:W-:Y:S01]  /*d610*/  FMUL R2, R2, UR20 ;  /* 0x0000001402027c20 */ /* 0x000fe20008400000 */
[----:B------:R-:W-:Y:S01]  /*d620*/  F2FP.SATFINITE.E4M3.F32.PACK_AB_MERGE_C R5, RZ, R5, RZ ;  /* 0x00000005ff05723e */ /* 0x000fe200048070ff */
[----:B------:R-:W-:Y:S01]  /*d630*/  @!P6 STG.E.U8 desc[UR14][R30.64+0x1], R159 ;  /* 0x0000019f1e00e986 */ /* 0x000fe2000c10110e */
[----:B------:R-:W-:Y:S01]  /*d640*/  ISETP.LT.OR P6, PT, R41, 0xa, !P0 ;  /* 0x0000000a2900780c */ /* 0x000fe200047c1670 */
[----:B------:R-:W-:Y:S01]  /*d650*/  FMUL R3, R3, UR20 ;  /* 0x0000001403037c20 */ /* 0x000fe20008400000 */
[----:B--2---:R-:W-:Y:S01]  /*d660*/  F2FP.SATFINITE.E4M3.F32.PACK_AB_MERGE_C R33, RZ, R152, RZ ;  /* 0x00000098ff21723e */ /* 0x004fe200048070ff */
[----:B------:R-:W-:Y:S01]  /*d670*/  @!P2 STG.E.U8 desc[UR14][R28.64+0x9], R157 ;  /* 0x0000099d1c00a986 */ /* 0x000fe2000c10110e */
[----:B------:R-:W-:Y:S01]  /*d680*/  ISETP.LT.OR P2, PT, R41, 0x12, !P1 ;  /* 0x000000122900780c */ /* 0x000fe20004f41670 */
[----:B------:R-:W-:-:S02]  /*d690*/  FMUL R4, R4, UR20 ;  /* 0x0000001404047c20 */ /* 0x000fc40008400000 */
[----:B------:R0:W-:Y:S01]  /*d6a0*/  @!P3 STG.E.U8 desc[UR14][R28.64+0x8], R25 ;  /* 0x000008191c00b986 */ /* 0x0001e2000c10110e */
[----:B------:R-:W-:-:S03]  /*d6b0*/  ISETP.LT.OR P3, PT, R41, 0x11, !P1 ;  /* 0x000000112900780c */ /* 0x000fc60004f61670 */
[----:B------:R1:W-:Y:S01]  /*d6c0*/  @!P5 STG.E.U8 desc[UR14][R30.64+0x8], R27 ;  /* 0x0000081b1e00d986 */ /* 0x0003e2000c10110e */
[----:B------:R-:W-:-:S03]  /*d6d0*/  ISETP.LT.OR P5, PT, R41, 0x11, !P0 ;  /* 0x000000112900780c */ /* 0x000fc600047a1670 */
[----:B------:R-:W-:Y:S01]  /*d6e0*/  @!P6 STG.E.U8 desc[UR14][R30.64+0x9], R155 ;  /* 0x0000099b1e00e986 */ /* 0x000fe2000c10110e */
[----:B------:R-:W-:-:S03]  /*d6f0*/  ISETP.LT.OR P6, PT, R41, 0x12, !P0 ;  /* 0x000000122900780c */ /* 0x000fc600047c1670 */
[----:B------:R-:W-:Y:S01]  /*d700*/  @!P2 STG.E.U8 desc[UR14][R28.64+0x11], R153 ;  /* 0x000011991c00a986 */ /* 0x000fe2000c10110e */
[----:B------:R-:W-:Y:S02]  /*d710*/  ISETP.LT.OR P2, PT, R41, 0x1a, !P1 ;  /* 0x0000001a2900780c */ /* 0x000fe40004f41670 */
[----:B0-----:R-:W-:Y:S01]  /*d720*/  F2FP.SATFINITE.E4M3.F32.PACK_AB_MERGE_C R25, RZ, R154, RZ ;  /* 0x0000009aff19723e */ /* 0x001fe200048070ff */
[----:B------:R-:W2:Y:S01]  /*d730*/  LDL.LU R220, [R1+0x18] ;  /* 0x0000180001dc7983 */ /* 0x000ea20000300800 */
[----:B-1----:R-:W-:-:S03]  /*d740*/  F2FP.SATFINITE.E4M3.F32.PACK_AB_MERGE_C R27, RZ, R20, RZ ;  /* 0x00000014ff1b723e */ /* 0x002fc600048070ff */
[----:B------:R0:W-:Y:S01]  /*d750*/  @!P3 STG.E.U8 desc[UR14][R28.64+0x10], R25 ;  /* 0x000010191c00b986 */ /* 0x0001e2000c10110e */
[----:B------:R-:W-:-:S03]  /*d760*/  ISETP.LT.OR P3, PT, R41, 0x19, !P1 ;  /* 0x000000192900780c */ /* 0x000fc60004f61670 */
[----:B------:R-:W-:Y:S01]  /*d770*/  @!P5 STG.E.U8 desc[UR14][R30.64+0x10], R33 ;  /* 0x000010211e00d986 */ /* 0x000fe2000c10110e */
[----:B------:R-:W-:-:S03]  /*d780*/  ISETP.LT.OR P5, PT, R41, 0x19, !P0 ;  /* 0x000000192900780c */ /* 0x000fc600047a1670 */
[----:B------:R1:W-:Y:S01]  /*d790*/  @!P6 STG.E.U8 desc[UR14][R30.64+0x11], R23 ;  /* 0x000011171e00e986 */ /* 0x0003e2000c10110e */
[----:B------:R-:W-:-:S03]  /*d7a0*/  ISETP.LT.OR P6, PT, R41, 0x1a, !P0 ;  /* 0x0000001a2900780c */ /* 0x000fc600047c1670 */
[----:B------:R3:W-:Y:S01]  /*d7b0*/  @!P2 STG.E.U8 desc[UR14][R28.64+0x19], R21 ;  /* 0x000019151c00a986 */ /* 0x0007e2000c10110e */
[C---:B------:R-:W-:Y:S02]  /*d7c0*/  ISETP.LT.OR P2, PT, R41.reuse, 0x22, !P1 ;  /* 0x000000222900780c */ /* 0x040fe40004f41670 */
[----:B0-----:R-:W-:Y:S01]  /*d7d0*/  F2FP.SATFINITE.E4M3.F32.PACK_AB_MERGE_C R25, RZ, R22, RZ ;  /* 0x00000016ff19723e */ /* 0x001fe200048070ff */
[----:B------:R-:W2:Y:S04]  /*d7e0*/  LDL.LU R222, [R1+0x1c] ;  /* 0x00001c0001de7983 */ /* 0x000ea80000300800 */
[----:B------:R-:W-:Y:S01]  /*d7f0*/  @!P3 STG.E.U8 desc[UR14][R28.64+0x18], R25 ;  /* 0x000018191c00b986 */ /* 0x000fe2000c10110e */
[C---:B------:R-:W-:Y:S02]  /*d800*/  ISETP.LT.OR P3, PT, R41.reuse, 0x21, !P1 ;  /* 0x000000212900780c */ /* 0x040fe40004f61670 */
[----:B-1----:R-:W-:Y:S01]  /*d810*/  F2FP.SATFINITE.E4M3.F32.PACK_AB_MERGE_C R23, RZ, R18, RZ ;  /* 0x00000012ff17723e */ /* 0x002fe200048070ff */
[----:B------:R-:W-:Y:S01]  /*d820*/  @!P5 STG.E.U8 desc[UR14][R30.64+0x18], R27 ;  /* 0x0000181b1e00d986 */ /* 0x000fe2000c10110e */
[----:B------:R-:W-:-:S02]  /*d830*/  ISETP.LT.OR P5, PT, R41, 0x21, !P0 ;  /* 0x000000212900780c */ /* 0x000fc400047a1670 */
[----:B---3--:R-:W-:Y:S01]  /*d840*/  F2FP.SATFINITE.E4M3.F32.PACK_AB_MERGE_C R21, RZ, R16, RZ ;  /* 0x00000010ff15723e */ /* 0x008fe200048070ff */
[----:B------:R0:W-:Y:S01]  /*d850*/  @!P6 STG.E.U8 desc[UR14][R30.64+0x19], R19 ;  /* 0x000019131e00e986 */ /* 0x0001e2000c10110e */
[----:B------:R-:W-:-:S03]  /*d860*/  ISETP.LT.OR P6, PT, R41, 0x22, !P0 ;  /* 0x000000222900780c */ /* 0x000fc600047c1670 */
[----:B------:R1:W-:Y:S01]  /*d870*/  @!P2 STG.E.U8 desc[UR14][R28.64+0x21], R17 ;  /* 0x000021111c00a986 */ /* 0x0003e2000c10110e */
[----:B------:R-:W-:-:S03]  /*d880*/  ISETP.LT.OR P2, PT, R41, 0x2a, !P1 ;  /* 0x0000002a2900780c */ /* 0x000fc60004f41670 */
[----:B------:R-:W-:Y:S01]  /*d890*/  @!P3 STG.E.U8 desc[UR14][R28.64+0x20], R23 ;  /* 0x000020171c00b986 */ /* 0x000fe2000c10110e */
[----:B------:R-:W-:-:S03]  /*d8a0*/  ISETP.LT.OR P3, PT, R41, 0x29, !P1 ;  /* 0x000000292900780c */ /* 0x000fc60004f61670 */
[----:B------:R-:W-:Y:S01]  /*d8b0*/  @!P5 STG.E.U8 desc[UR14][R30.64+0x20], R21 ;  /* 0x000020151e00d986 */ /* 0x000fe2000c10110e */
[C---:B------:R-:W-:Y:S02]  /*d8c0*/  ISETP.LT.OR P5, PT, R41.reuse, 0x29, !P0 ;  /* 0x000000292900780c */ /* 0x040fe400047a1670 */
[----:B0-----:R-:W-:Y:S01]  /*d8d0*/  F2FP.SATFINITE.E4M3.F32.PACK_AB_MERGE_C R19, RZ, R14, RZ ;  /* 0x0000000eff13723e */ /* 0x001fe200048070ff */
[----:B------:R0:W-:Y:S01]  /*d8e0*/  @!P6 STG.E.U8 desc[UR14][R30.64+0x21], R15 ;  /* 0x0000210f1e00e986 */ /* 0x0001e2000c10110e */
[C---:B------:R-:W-:Y:S02]  /*d8f0*/  ISETP.LT.OR P6, PT, R41.reuse, 0x2a, !P0 ;  /* 0x0000002a2900780c */ /* 0x040fe400047c1670 */
[----:B-1----:R-:W-:Y:S01]  /*d900*/  F2FP.SATFINITE.E4M3.F32.PACK_AB_MERGE_C R17, RZ, R12, RZ ;  /* 0x0000000cff11723e */ /* 0x002fe200048070ff */
        /* <DEDUP_REMOVED lines=15> */
[----:B0-----:R-:W-:Y:S02]  /*da00*/  F2FP.SATFINITE.E4M3.F32.PACK_AB_MERGE_C R11, RZ, R6, RZ ;  /* 0x00000006ff0b723e */ /* 0x001fe400048070ff */
[C---:B------:R-:W-:Y:S01]  /*da10*/  ISETP.LT.OR P5, PT, R41.reuse, 0x39, !P0 ;  /* 0x000000392900780c */ /* 0x040fe200047a1670 */
[----:B------:R0:W-:Y:S01]  /*da20*/  @!P6 STG.E.U8 desc[UR14][R30.64+0x31], R7 ;  /* 0x000031071e00e986 */ /* 0x0001e2000c10110e */
[----:B-1----:R-:W-:Y:S02]  /*da30*/  F2FP.SATFINITE.E4M3.F32.PACK_AB_MERGE_C R9, RZ, R4, RZ ;  /* 0x00000004ff09723e */ /* 0x002fe400048070ff */
[----:B------:R-:W-:Y:S01]  /*da40*/  ISETP.LT.OR P6, PT, R41, 0x3a, !P0 ;  /* 0x0000003a2900780c */ /* 0x000fe200047c1670 */
[----:B------:R1:W-:Y:S04]  /*da50*/  @!P2 STG.E.U8 desc[UR14][R28.64+0x39], R5 ;  /* 0x000039051c00a986 */ /* 0x0003e8000c10110e */
[----:B------:R3:W-:Y:S01]  /*da60*/  @!P3 STG.E.U8 desc[UR14][R28.64+0x38], R11 ;  /* 0x0000380b1c00b986 */ /* 0x0007e2000c10110e */
[----:B------:R-:W-:Y:S01]  /*da70*/  FMUL R4, R227, UR20 ;  /* 0x00000014e3047c20 */ /* 0x000fe20008400000 */
[----:B------:R-:W-:-:S02]  /*da80*/  ISETP.LT.OR P3, PT, R41, 0x41, !P1 ;  /* 0x000000412900780c */ /* 0x000fc40004f61670 */
[----:B0-----:R-:W-:Y:S02]  /*da90*/  F2FP.SATFINITE.E4M3.F32.PACK_AB_MERGE_C R7, RZ, R3, RZ ;  /* 0x00000003ff07723e */ /* 0x001fe400048070ff */
[----:B-1----:R-:W-:Y:S01]  /*daa0*/  F2FP.SATFINITE.E4M3.F32.PACK_AB_MERGE_C R5, RZ, R0, RZ ;  /* 0x00000000ff05723e */ /* 0x002fe200048070ff */
[----:B------:R-:W-:Y:S01]  /*dab0*/  FMUL R0, R223, UR20 ;  /* 0x00000014df007c20 */ /* 0x000fe20008400000 */
[----:B------:R-:W-:Y:S01]  /*dac0*/  ISETP.LT.OR P2, PT, R41, 0x42, !P1 ;  /* 0x000000422900780c */ /* 0x000fe20004f41670 */
[----:B------:R-:W2:Y:S01]  /*dad0*/  LDL.LU R223, [R1+0x20] ;  /* 0x0000200001df7983 */ /* 0x000ea20000300800 */
[----:B---3--:R-:W-:Y:S02]  /*dae0*/  F2FP.SATFINITE.E4M3.F32.PACK_AB_MERGE_C R11, RZ, R2, RZ ;  /* 0x00000002ff0b723e */ /* 0x008fe400048070ff */
[----:B------:R-:W-:Y:S01]  /*daf0*/  F2FP.SATFINITE.E4M3.F32.PACK_AB_MERGE_C R13, RZ, R0, RZ ;  /* 0x00000000ff0d723e */ /* 0x000fe200048070ff */
[----:B----4-:R-:W-:Y:S01]  /*db00*/  FMUL R0, R225, UR20 ;  /* 0x00000014e1007c20 */ /* 0x010fe20008400000 */
[----:B------:R-:W-:Y:S01]  /*db10*/  FMUL R2, R224, UR20 ;  /* 0x00000014e0027c20 */ /* 0x000fe20008400000 */
[----:B------:R-:W3:Y:S04]  /*db20*/  LDL.LU R225, [R1+0x24] ;  /* 0x0000240001e17983 */ /* 0x000ee80000300800 */
[----:B------:R-:W4:Y:S01]  /*db30*/  LDL.LU R224, [R1+0x28] ;  /* 0x0000280001e07983 */ /* 0x000f220000300800 */
[----:B------:R-:W-:-:S03]  /*db40*/  FMUL R3, R226, UR20 ;  /* 0x00000014e2037c20 */ /* 0x000fc60008400000 */
[----:B------:R-:W4:Y:S04]  /*db50*/  LDL.LU R226, [R1+0x2c] ;  /* 0x00002c0001e27983 */ /* 0x000f280000300800 */
[----:B------:R-:W4:Y:S04]  /*db60*/  LDL.LU R227, [R1+0x30] ;  /* 0x0000300001e37983 */ /* 0x000f280000300800 */
[----:B------:R-:W-:Y:S01]  /*db70*/  @!P5 STG.E.U8 desc[UR14][R30.64+0x38], R9 ;  /* 0x000038091e00d986 */ /* 0x000fe2000c10110e */
[----:B------:R-:W-:-:S03]  /*db80*/  ISETP.LT.OR P5, PT, R41, 0x41, !P0 ;  /* 0x000000412900780c */ /* 0x000fc600047a1670 */
[----:B------:R0:W-:Y:S01]  /*db90*/  @!P6 STG.E.U8 desc[UR14][R30.64+0x39], R7 ;  /* 0x000039071e00e986 */ /* 0x0001e2000c10110e */
[----:B------:R-:W-:-:S03]  /*dba0*/  ISETP.LT.OR P6, PT, R41, 0x42, !P0 ;  /* 0x000000422900780c */ /* 0x000fc600047c1670 */
[----:B------:R-:W-:Y:S01]  /*dbb0*/  @!P3 STG.E.U8 desc[UR14][R28.64+0x40], R11 ;  /* 0x0000400b1c00b986 */ /* 0x000fe2000c10110e */
[----:B------:R-:W-:-:S03]  /*dbc0*/  ISETP.LT.OR P3, PT, R41, 0x49, !P1 ;  /* 0x000000492900780c */ /* 0x000fc60004f61670 */
[----:B------:R1:W-:Y:S01]  /*dbd0*/  @!P2 STG.E.U8 desc[UR14][R28.64+0x41], R5 ;  /* 0x000041051c00a986 */ /* 0x0003e2000c10110e */
[----:B0-----:R-:W-:-:S03]  /*dbe0*/  F2FP.SATFINITE.E4M3.F32.PACK_AB_MERGE_C R7, RZ, R0, RZ ;  /* 0x00000000ff07723e */ /* 0x001fc600048070ff */
[----:B------:R-:W-:Y:S01]  /*dbf0*/  @!P5 STG.E.U8 desc[UR14][R30.64+0x40], R13 ;  /* 0x0000400d1e00d986 */ /* 0x000fe2000c10110e */
[C---:B------:R-:W-:Y:S02]  /*dc00*/  ISETP.LT.OR P2, PT, R41.reuse, 0x4a, !P1 ;  /* 0x0000004a2900780c */ /* 0x040fe40004f41670 */
[----:B-1----:R-:W-:Y:S01]  /*dc10*/  F2FP.SATFINITE.E4M3.F32.PACK_AB_MERGE_C R5, RZ, R2, RZ ;  /* 0x00000002ff05723e */ /* 0x002fe200048070ff */
[----:B------:R0:W-:Y:S01]  /*dc20*/  @!P6 STG.E.U8 desc[UR14][R30.64+0x41], R7 ;  /* 0x000041071e00e986 */ /* 0x0001e2000c10110e */
[C---:B------:R-:W-:Y:S02]  /*dc30*/  ISETP.LT.OR P5, PT, R41.reuse, 0x49, !P0 ;  /* 0x000000492900780c */ /* 0x040fe400047a1670 */
[C---:B------:R-:W-:Y:S01]  /*dc40*/  ISETP.LT.OR P6, PT, R41.reuse, 0x4a, !P0 ;  /* 0x0000004a2900780c */ /* 0x040fe200047c1670 */
[----:B------:R1:W-:Y:S01]  /*dc50*/  @!P3 STG.E.U8 desc[UR14][R28.64+0x48], R5 ;  /* 0x000048051c00b986 */ /* 0x0003e2000c10110e */
[----:B------:R-:W-:Y:S02]  /*dc60*/  ISETP.LT.OR P3, PT, R41, 0x51, !P1 ;  /* 0x000000512900780c */ /* 0x000fe40004f61670 */
[----:B------:R-:W-:-:S02]  /*dc70*/  F2FP.SATFINITE.E4M3.F32.PACK_AB_MERGE_C R9, RZ, R3, RZ ;  /* 0x00000003ff09723e */ /* 0x000fc400048070ff */
[----:B------:R-:W-:-:S03]  /*dc80*/  F2FP.SATFINITE.E4M3.F32.PACK_AB_MERGE_C R11, RZ, R4, RZ ;  /* 0x00000004ff0b723e */ /* 0x000fc600048070ff */
[----:B------:R1:W-:Y:S04]  /*dc90*/  @!P2 STG.E.U8 desc[UR14][R28.64+0x49], R9 ;  /* 0x000049091c00a986 */ /* 0x0003e8000c10110e */
[----:B------:R-:W-:Y:S01]  /*dca0*/  @!P5 STG.E.U8 desc[UR14][R30.64+0x48], R11 ;  /* 0x0000480b1e00d986 */ /* 0x000fe2000c10110e */
[----:B------:R-:W-:-:S03]  /*dcb0*/  FMUL R0, R221, UR20 ;  /* 0x00000014dd007c20 */ /* 0x000fc60008400000 */
[----:B------:R-:W4:Y:S02]  /*dcc0*/  LDL.LU R221, [R1+0x34] ;  /* 0x0000340001dd7983 */ /* 0x000f240000300800 */
[----:B0-----:R-:W-:-:S05]  /*dcd0*/  F2FP.SATFINITE.E4M3.F32.PACK_AB_MERGE_C R7, RZ, R0, RZ ;  /* 0x00000000ff07723e */ /* 0x001fca00048070ff */
[----:B------:R-:W-:Y:S01]  /*dce0*/  @!P6 STG.E.U8 desc[UR14][R30.64+0x49], R7 ;  /* 0x000049071e00e986 */ /* 0x000fe2000c10110e */
[----:B--2---:R-:W-:-:S03]  /*dcf0*/  FMUL R2, R220, UR20 ;  /* 0x00000014dc027c20 */ /* 0x004fc60008400000 */
[----:B------:R-:W2:Y:S02]  /*dd00*/  LDL.LU R220, [R1+0x38] ;  /* 0x0000380001dc7983 */ /* 0x000ea40000300800 */
[----:B-1----:R-:W-:-:S05]  /*dd10*/  F2FP.SATFINITE.E4M3.F32.PACK_AB_MERGE_C R5, RZ, R2, RZ ;  /* 0x00000002ff05723e */ /* 0x002fca00048070ff */
[----:B------:R0:W-:Y:S01]  /*dd20*/  @!P3 STG.E.U8 desc[UR14][R28.64+0x50], R5 ;  /* 0x000050051c00b986 */ /* 0x0001e2000c10110e */
[----:B------:R-:W-:-:S03]  /*dd30*/  FMUL R3, R222, UR20 ;  /* 0x00000014de037c20 */ /* 0x000fc60008400000 */
[----:B------:R-:W2:Y:S02]  /*dd40*/  LDL.LU R222, [R1+0x3c] ;  /* 0x00003c0001de7983 */ /* 0x000ea40000300800 */
[----:B------:R-:W-:Y:S01]  /*dd50*/  F2FP.SATFINITE.E4M3.F32.PACK_AB_MERGE_C R9, RZ, R3, RZ ;  /* 0x00000003ff09723e */ /* 0x000fe200048070ff */
[----:B------:R-:W-:Y:S02]  /*dd60*/  FMUL R0, R223, UR20 ;  /* 0x00000014df007c20 */ /* 0x000fe40008400000 */
[----:B------:R-:W2:Y:S03]  /*dd70*/  LDL.LU R223, [R1+0x40] ;  /* 0x0000400001df7983 */ /* 0x000ea60000300800 */
[----:B------:R-:W-:Y:S01]  /*dd80*/  F2FP.SATFINITE.E4M3.F32.PACK_AB_MERGE_C R13, RZ, R0, RZ ;  /* 0x00000000ff0d723e */ /* 0x000fe200048070ff */
[----:B---3--:R-:W-:Y:S02]  /*dd90*/  FMUL R2, R225, UR20 ;  /* 0x00000014e1027c20 */ /* 0x008fe40008400000 */
[----:B------:R-:W3:Y:S01]  /*dda0*/  LDL.LU R225, [R1+0x44] ;  /* 0x0000440001e17983 */ /* 0x000ee20000300800 */
[----:B----4-:R-:W-:-:S03]  /*ddb0*/  FMUL R0, R224, UR20 ;  /* 0x00000014e0007c20 */ /* 0x010fc60008400000 */
[----:B------:R-:W4:Y:S01]  /*ddc0*/  LDL.LU R224, [R1+0x48] ;  /* 0x0000480001e07983 */ /* 0x000f220000300800 */
[----:B------:R-:W-:Y:S01]  /*ddd0*/  FMUL R3, R226, UR20 ;  /* 0x00000014e2037c20 */ /* 0x000fe20008400000 */
[----:B0-----:R-:W-:Y:S02]  /*dde0*/  F2FP.SATFINITE.E4M3.F32.PACK_AB_MERGE_C R5, RZ, R0, RZ ;  /* 0x00000000ff05723e */ /* 0x001fe400048070ff */
[----:B------:R-:W4:Y:S01]  /*ddf0*/  LDL.LU R226, [R1+0x4c] ;  /* 0x00004c0001e27983 */ /* 0x000f220000300800 */
[----:B------:R-:W-:-:S03]  /*de00*/  FMUL R0, R227, UR20 ;  /* 0x00000014e3007c20 */ /* 0x000fc60008400000 */
[----:B------:R-:W4:Y:S01]  /*de10*/  LDL.LU R227, [R1+0x50] ;  /* 0x0000500001e37983 */ /* 0x000f220000300800 */
[C---:B------:R-:W-:Y:S02]  /*de20*/  ISETP.LT.OR P2, PT, R41.reuse, 0x52, !P1 ;  /* 0x000000522900780c */ /* 0x040fe40004f41670 */
[C---:B------:R-:W-:Y:S01]  /*de30*/  ISETP.LT.OR P6, PT, R41.reuse, 0x52, !P0 ;  /* 0x000000522900780c */ /* 0x040fe200047c1670 */
[----:B------:R-:W4:Y:S01]  /*de40*/  LDL.LU R219, [R1+0x54] ;  /* 0x0000540001db7983 */ /* 0x000f220000300800 */
[C---:B------:R-:W-:Y:S02]  /*de50*/  ISETP.LT.OR P5, PT, R41.reuse, 0x51, !P0 ;  /* 0x000000512900780c */ /* 0x040fe400047a1670 */
[----:B------:R-:W-:Y:S02]  /*de60*/  ISETP.LT.OR P3, PT, R41, 0x59, !P1 ;  /* 0x000000592900780c */ /* 0x000fe40004f61670 */
[----:B------:R-:W-:Y:S02]  /*de70*/  F2FP.SATFINITE.E4M3.F32.PACK_AB_MERGE_C R7, RZ, R2, RZ ;  /* 0x00000002ff07723e */ /* 0x000fe400048070ff */
[----:B------:R-:W-:-:S03]  /*de80*/  F2FP.SATFINITE.E4M3.F32.PACK_AB_MERGE_C R11, RZ, R0, RZ ;  /* 0x00000000ff0b723e */ /* 0x000fc600048070ff */
[----:B------:R0:W-:Y:S01]  /*de90*/  @!P2 STG.E.U8 desc[UR14][R28.64+0x51], R9 ;  /* 0x000051091c00a986 */ /* 0x0001e2000c10110e */
[----:B------:R-:W-:-:S03]  /*dea0*/  ISETP.LT.OR P2, PT, R41, 0x5a, !P1 ;  /* 0x0000005a2900780c */ /* 0x000fc60004f41670 */
[----:B------:R-:W-:Y:S01]  /*deb0*/  @!P6 STG.E.U8 desc[UR14][R30.64+0x51], R7 ;  /* 0x000051071e00e986 */ /* 0x000fe2000c10110e */
[----:B------:R-:W-:-:S03]  /*dec0*/  ISETP.LT.OR P6, PT, R41, 0x5a, !P0 ;  /* 0x0000005a2900780c */ /* 0x000fc600047c1670 */
[----:B------:R-:W-:Y:S01]  /*ded0*/  @!P5 STG.E.U8 desc[UR14][R30.64+0x50], R13 ;  /* 0x0000500d1e00d986 */ /* 0x000fe2000c10110e */
[----:B0-----:R-:W-:-:S03]  /*dee0*/  F2FP.SATFINITE.E4M3.F32.PACK_AB_MERGE_C R9, RZ, R3, RZ ;  /* 0x00000003ff09723e */ /* 0x001fc600048070ff */
[----:B------:R0:W-:Y:S04]  /*def0*/  @!P3 STG.E.U8 desc[UR14][R28.64+0x58], R5 ;  /* 0x000058051c00b986 */ /* 0x0001e8000c10110e */
[----:B------:R1:W-:Y:S01]  /*df00*/  @!P2 STG.E.U8 desc[UR14][R28.64+0x59], R9 ;  /* 0x000059091c00a986 */ /* 0x0003e2000c10110e */
[----:B------:R-:W-:-:S03]  /*df10*/  FMUL R0, R221, UR20 ;  /* 0x00000014dd007c20 */ /* 0x000fc60008400000 */
[----:B------:R-:W4:Y:S02]  /*df20*/  LDL.LU R221, [R1+0x58] ;  /* 0x0000580001dd7983 */ /* 0x000f240000300800 */
[----:B0-----:R-:W-:-:S05]  /*df30*/  F2FP.SATFINITE.E4M3.F32.PACK_AB_MERGE_C R5, RZ, R0, RZ ;  /* 0x00000000ff05723e */ /* 0x001fca00048070ff */
[----:B------:R0:W-:Y:S01]  /*df40*/  @!P6 STG.E.U8 desc[UR14][R30.64+0x59], R5 ;  /* 0x000059051e00e986 */ /* 0x0001e2000c10110e */
[----:B--2---:R-:W-:-:S03]  /*df50*/  FMUL R2, R220, UR20 ;  /* 0x00000014dc027c20 */ /* 0x004fc60008400000 */
[----:B------:R-:W2:Y:S02]  /*df60*/  LDL.LU R220, [R1+0x5c] ;  /* 0x00005c0001dc7983 */ /* 0x000ea40000300800 */
[----:B------:R-:W-:Y:S01]  /*df70*/  F2FP.SATFINITE.E4M3.F32.PACK_AB_MERGE_C R7, RZ, R2, RZ ;  /* 0x00000002ff07723e */ /* 0x000fe200048070ff */
[----:B------:R-:W-:Y:S02]  /*df80*/  FMUL R3, R222, UR20 ;  /* 0x00000014de037c20 */ /* 0x000fe40008400000 */
[----:B------:R-:W2:Y:S03]  /*df90*/  LDL.LU R222, [R1+0x60] ;  /* 0x0000600001de7983 */ /* 0x000ea60000300800 */
[----:B-1----:R-:W-:Y:S01]  /*dfa0*/  F2FP.SATFINITE.E4M3.F32.PACK_AB_MERGE_C R9, RZ, R3, RZ ;  /* 0x00000003ff09723e */ /* 0x002fe200048070ff */
[----:B------:R-:W-:Y:S02]  /*dfb0*/  FMUL R4, R223, UR20 ;  /* 0x00000014df047c20 */ /* 0x000fe40008400000 */
[----:B------:R-:W2:Y:S01]  /*dfc0*/  LDL.LU R223, [R1+0x64] ;  /* 0x0000640001df7983 */ /* 0x000ea20000300800 */
[----:B---3--:R-:W-:-:S03]  /*dfd0*/  FMUL R0, R225, UR20 ;  /* 0x00000014e1007c20 */ /* 0x008fc60008400000 */
[----:B------:R-:W3:Y:S01]  /*dfe0*/  LDL.LU R225, [R1+0x68] ;  /* 0x0000680001e17983 */ /* 0x000ee20000300800 */
[----:B----4-:R-:W-:Y:S01]  /*dff0*/  FMUL R2, R224, UR20 ;  /* 0x00000014e0027c20 */ /* 0x010fe20008400000 */
[----:B0-----:R-:W-:Y:S02]  /*e000*/  F2FP.SATFINITE.E4M3.F32.PACK_AB_MERGE_C R5, RZ, R0, RZ ;  /* 0x00000000ff05723e */ /* 0x001fe400048070ff */
[----:B------:R-:W4:Y:S01]  /*e010*/  LDL.LU R224, [R1+0x6c] ;  /* 0x00006c0001e07983 */ /* 0x000f220000300800 */
[----:B------:R-:W-:-:S03]  /*e020*/  FMUL R3, R226, UR20 ;  /* 0x00000014e2037c20 */ /* 0x000fc60008400000 */
[----:B------:R-:W4:Y:S01]  /*e030*/  LDL.LU R226, [R1+0x70] ;  /* 0x0000700001e27983 */ /* 0x000f220000300800 */
[----:B------:R-:W-:-:S03]  /*e040*/  FMUL R0, R227, UR20 ;  /* 0x00000014e3007c20 */ /* 0x000fc60008400000 */
[----:B------:R-:W4:Y:S01]  /*e050*/  LDL.LU R227, [R1+0x74] ;  /* 0x0000740001e37983 */ /* 0x000f220000300800 */
[C---:B------:R-:W-:Y:S02]  /*e060*/  ISETP.LT.OR P5, PT, R41.reuse, 0x59, !P0 ;  /* 0x000000592900780c */ /* 0x040fe400047a1670 */
[C---:B------:R-:W-:Y:S02]  /*e070*/  ISETP.LT.OR P2, PT, R41.reuse, 0x62, !P1 ;  /* 0x000000622900780c */ /* 0x040fe40004f41670 */
[C---:B------:R-:W-:Y:S02]  /*e080*/  ISETP.LT.OR P3, PT, R41.reuse, 0x61, !P1 ;  /* 0x000000612900780c */ /* 0x040fe40004f61670 */
[----:B------:R-:W-:-:S07]  /*e090*/  ISETP.LT.OR P6, PT, R41, 0x62, !P0 ;  /* 0x000000622900780c */ /* 0x000fce00047c1670 */
[----:B------:R-:W-:Y:S01]  /*e0a0*/  @!P5 STG.E.U8 desc[UR14][R30.64+0x58], R11 ;  /* 0x0000580b1e00d986 */ /* 0x000fe2000c10110e */
[----:B------:R-:W-:-:S03]  /*e0b0*/  ISETP.LT.OR P5, PT, R41, 0x61, !P0 ;  /* 0x000000612900780c */ /* 0x000fc600047a1670 */
[----:B------:R0:W-:Y:S01]  /*e0c0*/  @!P2 STG.E.U8 desc[UR14][R28.64+0x61], R9 ;  /* 0x000061091c00a986 */ /* 0x0001e2000c10110e */
[----:B------:R-:W-:-:S03]  /*e0d0*/  ISETP.LT.OR P2, PT, R41, 0x6a, !P1 ;  /* 0x0000006a2900780c */ /* 0x000fc60004f41670 */
[----:B------:R1:W-:Y:S01]  /*e0e0*/  @!P3 STG.E.U8 desc[UR14][R28.64+0x60], R7 ;  /* 0x000060071c00b986 */ /* 0x0003e2000c10110e */
[----:B------:R-:W-:Y:S02]  /*e0f0*/  ISETP.LT.OR P3, PT, R41, 0x69, !P1 ;  /* 0x000000692900780c */ /* 0x000fe40004f61670 */
[----:B------:R-:W-:Y:S01]  /*e100*/  F2FP.SATFINITE.E4M3.F32.PACK_AB_MERGE_C R13, RZ, R4, RZ ;  /* 0x00000004ff0d723e */ /* 0x000fe200048070ff */
[----:B------:R1:W-:Y:S01]  /*e110*/  @!P6 STG.E.U8 desc[UR14][R30.64+0x61], R5 ;  /* 0x000061051e00e986 */ /* 0x0003e2000c10110e */
[----:B0-----:R-:W-:-:S03]  /*e120*/  F2FP.SATFINITE.E4M3.F32.PACK_AB_MERGE_C R9, RZ, R3, RZ ;  /* 0x00000003ff09723e */ /* 0x001fc600048070ff */
[----:B------:R-:W-:Y:S01]  /*e130*/  @!P5 STG.E.U8 desc[UR14][R30.64+0x60], R13 ;  /* 0x0000600d1e00d986 */ /* 0x000fe2000c10110e */
[----:B-1----:R-:W-:-:S03]  /*e140*/  F2FP.SATFINITE.E4M3.F32.PACK_AB_MERGE_C R7, RZ, R2, RZ ;  /* 0x00000002ff07723e */ /* 0x002fc600048070ff */
[----:B------:R-:W-:Y:S01]  /*e150*/  @!P2 STG.E.U8 desc[UR14][R28.64+0x69], R9 ;  /* 0x000069091c00a986 */ /* 0x000fe2000c10110e */
[C---:B------:R-:W-:Y:S02]  /*e160*/  ISETP.LT.OR P5, PT, R41.reuse, 0x69, !P0 ;  /* 0x000000692900780c */ /* 0x040fe400047a1670 */
[C---:B------:R-:W-:Y:S01]  /*e170*/  ISETP.LT.OR P6, PT, R41.reuse, 0x6a, !P0 ;  /* 0x0000006a2900780c */ /* 0x040fe200047c1670 */
[----:B------:R0:W-:Y:S01]  /*e180*/  @!P3 STG.E.U8 desc[UR14][R28.64+0x68], R7 ;  /* 0x000068071c00b986 */ /* 0x0001e2000c10110e */
[----:B------:R-:W-:Y:S01]  /*e190*/  ISETP.LT.OR P2, PT, R41, 0x72, !P1 ;  /* 0x000000722900780c */ /* 0x000fe20004f41670 */
[----:B------:R-:W-:Y:S01]  /*e1a0*/  FMUL R2, R219, UR20 ;  /* 0x00000014db027c20 */ /* 0x000fe20008400000 */
[----:B------:R-:W-:Y:S02]  /*e1b0*/  ISETP.LT.OR P3, PT, R41, 0x71, !P1 ;  /* 0x000000712900780c */ /* 0x000fe40004f61670 */
[----:B------:R-:W-:Y:S02]  /*e1c0*/  F2FP.SATFINITE.E4M3.F32.PACK_AB_MERGE_C R11, RZ, R0, RZ ;  /* 0x00000000ff0b723e */ /* 0x000fe400048070ff */
[----:B------:R-:W-:-:S03]  /*e1d0*/  F2FP.SATFINITE.E4M3.F32.PACK_AB_MERGE_C R5, RZ, R2, RZ ;  /* 0x00000002ff05723e */ /* 0x000fc600048070ff */
[----:B------:R-:W-:Y:S01]  /*e1e0*/  @!P5 STG.E.U8 desc[UR14][R30.64+0x68], R11 ;  /* 0x0000680b1e00d986 */ /* 0x000fe2000c10110e */
[----:B------:R-:W-:-:S03]  /*e1f0*/  ISETP.LT.OR P5, PT, R41, 0x71, !P0 ;  /* 0x000000712900780c */ /* 0x000fc600047a1670 */
[----:B------:R-:W-:Y:S01]  /*e200*/  @!P6 STG.E.U8 desc[UR14][R30.64+0x69], R5 ;  /* 0x000069051e00e986 */ /* 0x000fe2000c10110e */
[----:B------:R-:W-:Y:S01]  /*e210*/  ISETP.LT.OR P6, PT, R41, 0x72, !P0 ;  /* 0x000000722900780c */ /* 0x000fe200047c1670 */
[----:B------:R-:W-:-:S05]  /*e220*/  FMUL R0, R221, UR20 ;  /* 0x00000014dd007c20 */ /* 0x000fca0008400000 */
[----:B0-----:R-:W-:-:S05]  /*e230*/  F2FP.SATFINITE.E4M3.F32.PACK_AB_MERGE_C R7, RZ, R0, RZ ;  /* 0x00000000ff07723e */ /* 0x001fca00048070ff */
[----:B------:R0:W-:Y:S01]  /*e240*/  @!P3 STG.E.U8 desc[UR14][R28.64+0x70], R7 ;  /* 0x000070071c00b986 */ /* 0x0001e2000c10110e */
[C---:B------:R-:W-:Y:S02]  /*e250*/  ISETP.LT.OR P3, PT, R41.reuse, 0x79, !P0 ;  /* 0x000000792900780c */ /* 0x040fe40004761670 */
[----:B------:R-:W-:Y:S01]  /*e260*/  ISETP.LT.OR P0, PT, R41, 0x7a, !P0 ;  /* 0x0000007a2900780c */ /* 0x000fe20004701670 */
[----:B--2---:R-:W-:-:S05]  /*e270*/  FMUL R3, R220, UR20 ;  /* 0x00000014dc037c20 */ /* 0x004fca0008400000 */
[----:B------:R-:W-:-:S05]  /*e280*/  F2FP.SATFINITE.E4M3.F32.PACK_AB_MERGE_C R9, RZ, R3, RZ ;  /* 0x00000003ff09723e */ /* 0x000fca00048070ff */
[----:B------:R1:W-:Y:S01]  /*e290*/  @!P2 STG.E.U8 desc[UR14][R28.64+0x71], R9 ;  /* 0x000071091c00a986 */ /* 0x0003e2000c10110e */
[C---:B------:R-:W-:Y:S02]  /*e2a0*/  ISETP.LT.OR P2, PT, R41.reuse, 0x79, !P1 ;  /* 0x000000792900780c */ /* 0x040fe40004f41670 */
[----:B------:R-:W-:Y:S01]  /*e2b0*/  ISETP.LT.OR P1, PT, R41, 0x7a, !P1 ;  /* 0x0000007a2900780c */ /* 0x000fe20004f21670 */
[----:B------:R-:W-:-:S05]  /*e2c0*/  FMUL R0, R222, UR20 ;  /* 0x00000014de007c20 */ /* 0x000fca0008400000 */
[----:B------:R-:W-:-:S05]  /*e2d0*/  F2FP.SATFINITE.E4M3.F32.PACK_AB_MERGE_C R13, RZ, R0, RZ ;  /* 0x00000000ff0d723e */ /* 0x000fca00048070ff */
[----:B------:R2:W-:Y:S01]  /*e2e0*/  @!P5 STG.E.U8 desc[UR14][R30.64+0x70], R13 ;  /* 0x0000700d1e00d986 */ /* 0x0005e2000c10110e */
[----:B------:R-:W-:Y:S01]  /*e2f0*/  FMUL R0, R223, UR20 ;  /* 0x00000014df007c20 */ /* 0x000fe20008400000 */
[----:B---3--:R-:W-:Y:S01]  /*e300*/  FMUL R2, R225, UR20 ;  /* 0x00000014e1027c20 */ /* 0x008fe20008400000 */
[----:B----4-:R-:W-:-:S03]  /*e310*/  FMUL R3, R224, UR20 ;  /* 0x00000014e0037c20 */ /* 0x010fc60008400000 */
[----:B0-----:R-:W-:Y:S01]  /*e320*/  F2FP.SATFINITE.E4M3.F32.PACK_AB_MERGE_C R7, RZ, R0, RZ ;  /* 0x00000000ff07723e */ /* 0x001fe200048070ff */
[----:B------:R-:W-:Y:S01]  /*e330*/  FMUL R4, R226, UR20 ;  /* 0x00000014e2047c20 */ /* 0x000fe20008400000 */
[----:B------:R-:W-:Y:S01]  /*e340*/  FMUL R5, R227, UR20 ;  /* 0x00000014e3057c20 */ /* 0x000fe20008400000 */
[----:B-1----:R-:W-:Y:S02]  /*e350*/  F2FP.SATFINITE.E4M3.F32.PACK_AB_MERGE_C R9, RZ, R2, RZ ;  /* 0x00000002ff09723e */ /* 0x002fe400048070ff */
[----:B------:R-:W-:Y:S02]  /*e360*/  F2FP.SATFINITE.E4M3.F32.PACK_AB_MERGE_C R3, RZ, R3, RZ ;  /* 0x00000003ff03723e */ /* 0x000fe400048070ff */
[----:B------:R-:W-:Y:S02]  /*e370*/  F2FP.SATFINITE.E4M3.F32.PACK_AB_MERGE_C R11, RZ, R4, RZ ;  /* 0x00000004ff0b723e */ /* 0x000fe400048070ff */
[----:B------:R-:W-:Y:S01]  /*e380*/  F2FP.SATFINITE.E4M3.F32.PACK_AB_MERGE_C R5, RZ, R5, RZ ;  /* 0x00000005ff05723e */ /* 0x000fe200048070ff */
[----:B------:R2:W-:Y:S04]  /*e390*/  @!P6 STG.E.U8 desc[UR14][R30.64+0x71], R7 ;  /* 0x000071071e00e986 */ /* 0x0005e8000c10110e */
[----:B------:R2:W-:Y:S04]  /*e3a0*/  @!P2 STG.E.U8 desc[UR14][R28.64+0x78], R9 ;  /* 0x000078091c00a986 */ /* 0x0005e8000c10110e */
[----:B------:R2:W-:Y:S04]  /*e3b0*/  @!P1 STG.E.U8 desc[UR14][R28.64+0x79], R3 ;  /* 0x000079031c009986 */ /* 0x0005e8000c10110e */
[----:B------:R2:W-:Y:S04]  /*e3c0*/  @!P3 STG.E.U8 desc[UR14][R30.64+0x78], R11 ;  /* 0x0000780b1e00b986 */ /* 0x0005e8000c10110e */
[----:B------:R2:W-:Y:S02]  /*e3d0*/  @!P0 STG.E.U8 desc[UR14][R30.64+0x79], R5 ;  /* 0x000079051e008986 */ /* 0x0005e4000c10110e */
.L_x_289:
[----:B------:R-:W-:Y:S05]  /*e3e0*/  BSYNC B0 ;  /* 0x0000000000007941 */ /* 0x000fea0003800000 */
.L_x_31:
[----:B0-2---:R-:W2:Y:S04]  /*e3f0*/  LDL.LU R3, [R1+0x78] ;  /* 0x0000780001037983 */ /* 0x005ea80000300800 */
[----:B-----5:R-:W2:Y:S01]  /*e400*/  LDL.LU R2, [R1+0x7c] ;  /* 0x00007c0001027983 */ /* 0x020ea20000300800 */
[----:B------:R-:W-:Y:S01]  /*e410*/  ULDC UR6, c[0x0][0xc] ;  /* 0x0000030000067ab9 */ /* 0x000fe20000000800 */
[----:B------:R-:W-:Y:S01]  /*e420*/  ULDC UR7, c[0x0][0x10] ;  /* 0x0000040000077ab9 */ /* 0x000fe20000000800 */
[----:B------:R-:W2:Y:S01]  /*e430*/  LDC R5, c[0x0][0x14] ;  /* 0x00000500ff057b82 */ /* 0x000ea20000000800 */
[----:B------:R-:W-:Y:S01]  /*e440*/  UIMAD.WIDE.U32 UR6, UR6, UR7, URZ ;  /* 0x00000007060672a5 */ /* 0x000fe2000f8e003f */
[----:B------:R-:W-:Y:S01]  /*e450*/  PRMT R0, RZ, 0x7610, R0 ;  /* 0x00007610ff007816 */ /* 0x000fe20000000000 */
[----:B------:R-:W-:-:S04]  /*e460*/  UMOV UR22, 0xffffffff ;  /* 0xffffffff00167882 */ /* 0x000fc80000000000 */
[----:B--2---:R-:W-:-:S04]  /*e470*/  IMAD.WIDE.U32 R2, R5, UR6, R2 ;  /* 0x0000000605027c25 */ /* 0x004fc8000f8e0002 */
[----:B------:R-:W-:Y:S01]  /*e480*/  IMAD R5, R5, UR7, RZ ;  /* 0x0000000705057c24 */ /* 0x000fe2000f8e02ff */
[----:B------:R-:W-:Y:S01]  /*e490*/  ULDC.64 UR6, c[0x0][0x650] ;  /* 0x0001940000067ab9 */ /* 0x000fe20000000a00 */
[----:B------:R-:W-:Y:S01]  /*e4a0*/  IMAD.MOV.U32 R19, RZ, RZ, R2 ;  /* 0x000000ffff137224 */ /* 0x000fe200078e0002 */
[----:B------:R-:W-:Y:S01]  /*e4b0*/  ISETP.GE.U32.AND P0, PT, R2, UR6, PT ;  /* 0x0000000602007c0c */ /* 0x000fe2000bf06070 */
[----:B------:R-:W-:Y:S02]  /*e4c0*/  IMAD.IADD R22, R3, 0x1, R5 ;  /* 0x0000000103167824 */ /* 0x000fe400078e0205 */
[----:B------:R-:W-:-:S03]  /*e4d0*/  IMAD.MOV.U32 R2, RZ, RZ, -0x1 ;  /* 0xffffffffff027424 */ /* 0x000fc600078e00ff */
[----:B------:R0:W-:Y:S01]  /*e4e0*/  STL [R1+0x78], R22 ;  /* 0x0000781601007387 */ /* 0x0001e20000100800 */
[----:B------:R-:W-:-:S03]  /*e4f0*/  ISETP.GE.U32.AND.EX P0, PT, R22, UR7, PT, P0 ;  /* 0x0000000716007c0c */ /* 0x000fc6000bf06100 */
[----:B------:R0:W-:Y:S04]  /*e500*/  STL [R1+0x7c], R19 ;  /* 0x00007c1301007387 */ /* 0x0001e80000100800 */
[----:B------:R0:W-:Y:S06]  /*e510*/  STL [R1+0x80], R2 ;  /* 0x0000800201007387 */ /* 0x0001ec0000100800 */
[----:B------:R-:W-:Y:S05]  /*e520*/  @P0 BRA `(.L_x_290) ;  /* 0x00000004006c0947 */ /* 0x000fea0003800000 */
[----:B------:R-:W2:Y:S01]  /*e530*/  S2R R14, SR_CTAID.X ;  /* 0x00000000000e7919 */ /* 0x000ea20000002500 */
[----:B------:R-:W5:Y:S01]  /*e540*/  LDC.64 R8, c[0x0][0x628] ;  /* 0x00018a00ff087b82 */ /* 0x000f620000000a00 */
[----:B------:R-:W-:Y:S01]  /*e550*/  ULDC UR6, c[0x0][0x150] ;  /* 0x0000540000067ab9 */ /* 0x000fe20000000800 */
[----:B------:R-:W-:Y:S01]  /*e560*/  IMAD.MOV.U32 R6, RZ, RZ, R19 ;  /* 0x000000ffff067224 */ /* 0x000fe200078e0013 */
[----:B------:R-:W0:Y:S01]  /*e570*/  S2R R16, SR_CTAID.Y ;  /* 0x0000000000107919 */ /* 0x000e220000002600 */
[----:B------:R-:W-:-:S04]  /*e580*/  IMAD.MOV.U32 R7, RZ, RZ, R22 ;  /* 0x000000ffff077224 */ /* 0x000fc800078e0016 */
[----:B------:R-:W0:Y:S08]  /*e590*/  LDC R17, c[0x0][0x144] ;  /* 0x00005100ff117b82 */ /* 0x000e300000000800 */
[----:B------:R-:W0:Y:S08]  /*e5a0*/  LDC R10, c[0x0][0x630] ;  /* 0x00018c00ff0a7b82 */ /* 0x000e300000000800 */
[----:B------:R-:W0:Y:S01]  /*e5b0*/  LDC.64 R12, c[0x0][0x620] ;  /* 0x00018800ff0c7b82 */ /* 0x000e220000000a00 */
[----:B-----5:R-:W-:-:S04]  /*e5c0*/  ISETP.NE.U32.AND P0, PT, R8, RZ, PT ;  /* 0x000000ff0800720c */ /* 0x020fc80003f05070 */
[----:B------:R-:W-:Y:S02]  /*e5d0*/  ISETP.NE.AND.EX P0, PT, R9, RZ, PT, P0 ;  /* 0x000000ff0900720c */ /* 0x000fe40003f05300 */
[----:B--2---:R-:W-:-:S05]  /*e5e0*/  I2FP.F32.U32 R0, R14 ;  /* 0x0000000e00007245 */ /* 0x004fca0000201000 */
[----:B------:R-:W-:-:S04]  /*e5f0*/  FMUL R0, R0, UR6 ;  /* 0x0000000600007c20 */ /* 0x000fc80008400000 */
[----:B------:R2:W0:Y:S02]  /*e600*/  F2I.U32.TRUNC.NTZ R15, R0 ;  /* 0x00000000000f7305 */ /* 0x000424000020f000 */
[----:B------:R-:W-:Y:S05]  /*e610*/  @!P0 BRA `(.L_x_291) ;  /* 0x0000000000288947 */ /* 0x000fea0003800000 */
[----:B--2---:R-:W2:Y:S02]  /*e620*/  LDC R0, c[0x0][0x634] ;  /* 0x00018d00ff007b82 */ /* 0x004ea40000000800 */
[----:B--2---:R-:W-:-:S05]  /*e630*/  IADD3 R7, P0, R19, R0, RZ ;  /* 0x0000000013077210 */ /* 0x004fca0007f1e0ff */
[----:B------:R-:W-:-:S04]  /*e640*/  IMAD.X R11, RZ, RZ, R22, P0 ;  /* 0x000000ffff0b7224 */ /* 0x000fc800000e0616 */
[----:B0-----:R-:W-:-:S04]  /*e650*/  IMAD.WIDE.U32 R2, R11, R8, RZ ;  /* 0x000000080b027225 */ /* 0x001fc800078e00ff */
[----:B------:R-:W-:-:S04]  /*e660*/  IMAD.WIDE.U32 R4, P0, R7, R9, R2 ;  /* 0x0000000907047225 */ /* 0x000fc80007800002 */
[----:B------:R-:W-:-:S04]  /*e670*/  IMAD.WIDE.U32 R2, R7, R8, RZ ;  /* 0x0000000807027225 */ /* 0x000fc800078e00ff */
[----:B------:R-:W-:Y:S01]  /*e680*/  IMAD.X R7, RZ, RZ, RZ, P0 ;  /* 0x000000ffff077224 */ /* 0x000fe200000e06ff */
[----:B------:R-:W-:Y:S01]  /*e690*/  IADD3 RZ, P0, R3, R4, RZ ;  /* 0x0000000403ff7210 */ /* 0x000fe20007f1e0ff */
[----:B------:R-:W-:-:S04]  /*e6a0*/  IMAD.MOV.U32 R6, RZ, RZ, R5 ;  /* 0x000000ffff067224 */ /* 0x000fc800078e0005 */
[----:B------:R-:W-:-:S08]  /*e6b0*/  IMAD.WIDE.U32.X R6, R11, R9, R6, P0 ;  /* 0x000000090b067225 */ /* 0x000fd000000e0406 */
.L_x_291:
[-CC-:B0-----:R-:W-:Y:S01]  /*e6c0*/  SHF.R.U64 R24, R6, R10.reuse, R7.reuse ;  /* 0x0000000a06187219 */ /* 0x181fe20000001207 */
[----:B------:R-:W0:Y:S01]  /*e6d0*/  LDC.64 R20, c[0x0][0x640] ;  /* 0x00019000ff147b82 */ /* 0x000e220000000a00 */
[----:B--2---:R-:W-:Y:S01]  /*e6e0*/  SHF.R.U32.HI R0, RZ, R10, R7 ;  /* 0x0000000aff007219 */ /* 0x004fe20000011607 */
[----:B------:R-:W-:Y:S01]  /*e6f0*/  IMAD.MOV.U32 R2, RZ, RZ, R19 ;  /* 0x000000ffff027224 */ /* 0x000fe200078e0013 */
[----:B------:R-:W-:Y:S01]  /*e700*/  IADD3 R5, P0, RZ, -R24, RZ ;  /* 0x80000018ff057210 */ /* 0x000fe20007f1e0ff */
[----:B------:R-:W-:Y:S01]  /*e710*/  IMAD.MOV R15, RZ, RZ, -R15 ;  /* 0x000000ffff0f7224 */ /* 0x000fe200078e0a0f */
[----:B------:R-:W-:Y:S01]  /*e720*/  ULDC UR6, c[0x0][0x154] ;  /* 0x0000550000067ab9 */ /* 0x000fe20000000800 */
[----:B------:R-:W-:Y:S02]  /*e730*/  IMAD.MOV.U32 R7, RZ, RZ, 0x1 ;  /* 0x00000001ff077424 */ /* 0x000fe400078e00ff */
[----:B------:R-:W2:Y:S01]  /*e740*/  LDC R4, c[0x0][0x618] ;  /* 0x00018600ff047b82 */ /* 0x000ea20000000800 */
[----:B------:R-:W-:-:S02]  /*e750*/  IMAD.X R3, RZ, RZ, ~R0, P0 ;  /* 0x000000ffff037224 */ /* 0x000fc400000e0e00 */
[----:B------:R-:W-:Y:S02]  /*e760*/  IMAD R15, R17, R15, R14 ;  /* 0x0000000f110f7224 */ /* 0x000fe400078e020e */
[-C--:B------:R-:W-:Y:S02]  /*e770*/  IMAD R0, R3, R12.reuse, RZ ;  /* 0x0000000c03007224 */ /* 0x080fe400078e02ff */
[----:B------:R-:W-:Y:S01]  /*e780*/  IMAD.MOV.U32 R3, RZ, RZ, R22 ;  /* 0x000000ffff037224 */ /* 0x000fe200078e0016 */
[----:B------:R-:W5:Y:S01]  /*e790*/  LDC R6, c[0x0][0x608] ;  /* 0x00018200ff067b82 */ /* 0x000f620000000800 */
[----:B------:R-:W-:-:S04]  /*e7a0*/  IMAD.WIDE.U32 R2, R5, R12, R2 ;  /* 0x0000000c05027225 */ /* 0x000fc800078e0002 */
[----:B------:R-:W-:-:S03]  /*e7b0*/  IMAD R5, R5, R13, R0 ;  /* 0x0000000d05057224 */ /* 0x000fc600078e0200 */
[----:B------:R-:W1:Y:S01]  /*e7c0*/  LDC R18, c[0x0][0x658] ;  /* 0x00019600ff127b82 */ /* 0x000e620000000800 */
[----:B------:R-:W-:Y:S01]  /*e7d0*/  I2FP.F32.U32 R0, R16 ;  /* 0x0000001000007245 */ /* 0x000fe20000201000 */
[----:B------:R-:W-:Y:S01]  /*e7e0*/  IMAD.IADD R3, R3, 0x1, R5 ;  /* 0x0000000103037824 */ /* 0x000fe200078e0205 */
[----:B0-----:R-:W-:Y:S01]  /*e7f0*/  ISETP.NE.U32.AND P0, PT, R20, RZ, PT ;  /* 0x000000ff1400720c */ /* 0x001fe20003f05070 */
[----:B------:R-:W-:Y:S02]  /*e800*/  IMAD.MOV.U32 R5, RZ, RZ, -0x1 ;  /* 0xffffffffff057424 */ /* 0x000fe400078e00ff */
[----:B------:R-:W-:Y:S02]  /*e810*/  FMUL R0, R0, UR6 ;  /* 0x0000000600007c20 */ /* 0x000fe40008400000 */
[----:B------:R-:W0:Y:S01]  /*e820*/  LDC R13, c[0x0][0x148] ;  /* 0x00005200ff0d7b82 */ /* 0x000e220000000800 */
[----:B--2---:R-:W-:Y:S01]  /*e830*/  SHF.R.U64 R10, R2, R4, R3 ;  /* 0x00000004020a7219 */ /* 0x004fe20000001203 */
[----:B------:R2:W0:Y:S01]  /*e840*/  F2I.U32.TRUNC.NTZ R12, R0 ;  /* 0x00000000000c7305 */ /* 0x000422000020f000 */
[----:B------:R-:W-:-:S02]  /*e850*/  ISETP.NE.AND.EX P0, PT, R21, RZ, PT, P0 ;  /* 0x000000ff1500720c */ /* 0x000fc40003f05300 */
[----:B------:R-:W-:-:S03]  /*e860*/  SHF.R.U32.HI R3, RZ, R4, R3 ;  /* 0x00000004ff037219 */ /* 0x000fc60000011603 */
[----:B------:R-:W0:Y:S01]  /*e870*/  LDC R14, c[0x0][0x600] ;  /* 0x00018000ff0e7b82 */ /* 0x000e220000000800 */
[-CC-:B-----5:R-:W-:Y:S02]  /*e880*/  SHF.R.U64 R8, R10, R6.reuse, R3.reuse ;  /* 0x000000060a087219 */ /* 0x1a0fe40000001203 */
[----:B------:R-:W-:-:S05]  /*e890*/  SHF.R.U32.HI R3, RZ, R6, R3 ;  /* 0x00000006ff037219 */ /* 0x000fca0000011603 */
[----:B------:R-:W0:Y:S01]  /*e8a0*/  LDC R19, c[0x0][0x648] ;  /* 0x00019200ff137b82 */ /* 0x000e220000000800 */
[-CC-:B-1----:R-:W-:Y:S02]  /*e8b0*/  SHF.R.U64 R11, R8, R18.reuse, R3.reuse ;  /* 0x00000012080b7219 */ /* 0x182fe40000001203 */
[-C--:B------:R-:W-:Y:S02]  /*e8c0*/  SHF.L.U32 R5, R5, R18.reuse, RZ ;  /* 0x0000001205057219 */ /* 0x080fe400000006ff */
[-C--:B------:R-:W-:Y:S01]  /*e8d0*/  SHF.R.U32.HI R3, RZ, R18.reuse, R3 ;  /* 0x00000012ff037219 */ /* 0x080fe20000011603 */
[----:B------:R-:W-:Y:S01]  /*e8e0*/  IMAD.MOV.U32 R2, RZ, RZ, R11 ;  /* 0x000000ffff027224 */ /* 0x000fe200078e000b */
[----:B------:R-:W-:Y:S01]  /*e8f0*/  SHF.L.U32 R40, R7, R18, RZ ;  /* 0x0000001207287219 */ /* 0x000fe200000006ff */
[----:B------:R-:W1:Y:S01]  /*e900*/  LDC R22, c[0x0][0x638] ;  /* 0x00018e00ff167b82 */ /* 0x000e620000000800 */
[----:B------:R-:W-:-:S07]  /*e910*/  LOP3.LUT R17, RZ, R5, RZ, 0x33, !PT ;  /* 0x00000005ff117212 */ /* 0x000fce00078e33ff */
[----:B------:R-:W0:Y:S01]  /*e920*/  LDC R23, c[0x0][0x610] ;  /* 0x00018400ff177b82 */ /* 0x000e220000000800 */
[----:B--2---:R-:W-:Y:S05]  /*e930*/  @!P0 BRA `(.L_x_292) ;  /* 0x0000000000288947 */ /* 0x004fea0003800000 */
[----:B------:R-:W2:Y:S02]  /*e940*/  LDC R0, c[0x0][0x64c] ;  /* 0x00019300ff007b82 */ /* 0x000ea40000000800 */
[----:B--2---:R-:W-:-:S05]  /*e950*/  IADD3 R7, P0, R11, R0, RZ ;  /* 0x000000000b077210 */ /* 0x004fca0007f1e0ff */
        /* <DEDUP_REMOVED lines=8> */
.L_x_292:
[----:B0-----:R-:W-:Y:S01]  /*e9e0*/  SHF.R.U64 R0, R2, R19, R3 ;  /* 0x0000001302007219 */ /* 0x001fe20000001203 */
[----:B------:R-:W-:Y:S01]  /*e9f0*/  VIADD R3, R14, 0xffffffff ;  /* 0xffffffff0e037836 */ /* 0x000fe20000000000 */
[----:B------:R-:W-:Y:S01]  /*ea00*/  LOP3.LUT R5, R8, R17, RZ, 0xc0, !PT ;  /* 0x0000001108057212 */ /* 0x000fe200078ec0ff */
[----:B------:R-:W-:Y:S01]  /*ea10*/  IMAD.MOV R12, RZ, RZ, -R12 ;  /* 0x000000ffff0c7224 */ /* 0x000fe200078e0a0c */
[----:B------:R-:W-:Y:S01]  /*ea20*/  R2UR UR22, R24 ;  /* 0x00000000181672ca */ /* 0x000fe200000e0000 */
[----:B------:R-:W-:Y:S01]  /*ea30*/  IMAD.MOV R2, RZ, RZ, -R0 ;  /* 0x000000ffff027224 */ /* 0x000fe200078e0a00 */
[----:B------:R-:W-:Y:S01]  /*ea40*/  LOP3.LUT R3, R10, R3, RZ, 0xc0, !PT ;  /* 0x000000030a037212 */ /* 0x000fe200078ec0ff */
[----:B------:R-:W-:Y:S02]  /*ea50*/  IMAD R40, R40, R0, R5 ;  /* 0x0000000028287224 */ /* 0x000fe400078e0205 */
[----:B------:R-:W-:Y:S02]  /*ea60*/  @P4 IMAD R15, R13, R12, R16 ;  /* 0x0000000c0d0f4224 */ /* 0x000fe400078e0210 */
[----:B-1----:R-:W-:-:S02]  /*ea70*/  IMAD R0, R2, R22, R11 ;  /* 0x0000001602007224 */ /* 0x002fc400078e020b */
[----:B------:R-:W-:Y:S02]  /*ea80*/  IMAD R40, R40, R23, R15 ;  /* 0x0000001728287224 */ /* 0x000fe400078e020f */
[----:B------:R-:W-:Y:S02]  /*ea90*/  IMAD R3, R0, R14, R3 ;  /* 0x0000000e00037224 */ /* 0x000fe400078e0203 */
[----:B------:R-:W-:-:S03]  /*eaa0*/  IMAD.MOV.U32 R0, RZ, RZ, 0x1 ;  /* 0x00000001ff007424 */ /* 0x000fc600078e00ff */
[----:B------:R-:W-:Y:S02]  /*eab0*/  SEL R2, R3, R40, !P4 ;  /* 0x0000002803027207 */ /* 0x000fe40006000000 */
[----:B------:R-:W-:-:S03]  /*eac0*/  SEL R40, R40, R3, !P4 ;  /* 0x0000000328287207 */ /* 0x000fc60006000000 */
[----:B------:R2:W-:Y:S04]  /*ead0*/  STL [R1+0x80], R2 ;  /* 0x0000800201007387 */ /* 0x0005e80000100800 */
.L_x_290:
[----:B------:R0:W-:Y:S01]  /*eae0*/  STL [R1+0x84], R40 ;  /* 0x0000842801007387 */ /* 0x0001e20000100800 */
[----:B------:R-:W-:-:S13]  /*eaf0*/  LOP3.LUT P0, RZ, R0, 0xff, RZ, 0xc0, !PT ;  /* 0x000000ff00ff7812 */ /* 0x000fda000780c0ff */
[----:B0-----:R-:W-:Y:S05]  /*eb00*/  @P0 BRA `(.L_x_293) ;  /* 0xffffff24004c0947 */ /* 0x001fea000383ffff */
[----:B------:R-:W-:Y:S05]  /*eb10*/  EXIT ;  /* 0x000000000000794d */ /* 0x000fea0003800000 */
.L_x_3:
[----:B------:R-:W2:Y:S01]  /*eb20*/  LDL R16, [R1+0x7c] ;  /* 0x00007c0001107983 */ /* 0x000ea20000100800 */
[----:B------:R-:W-:-:S03]  /*eb30*/  ULDC.64 UR4, c[0x0][0x650] ;  /* 0x0001940000047ab9 */ /* 0x000fc60000000a00 */
[----:B------:R-:W3:Y:S01]  /*eb40*/  LDL R17, [R1+0x78] ;  /* 0x0000780001117983 */ /* 0x000ee20000100800 */
[----:B------:R-:W-:Y:S01]  /*eb50*/  PRMT R4, RZ, 0x7610, R4 ;  /* 0x00007610ff047816 */ /* 0x000fe20000000004 */
[----:B------:R-:W-:Y:S02]  /*eb60*/  IMAD.MOV.U32 R5, RZ, RZ, -0x1 ;  /* 0xffffffffff057424 */ /* 0x000fe400078e00ff */
[----:B------:R-:W-:Y:S02]  /*eb70*/  IMAD.MOV.U32 R6, RZ, RZ, -0x1 ;  /* 0xffffffffff067424 */ /* 0x000fe400078e00ff */
[----:B------:R-:W-:Y:S01]  /*eb80*/  IMAD.MOV.U32 R11, RZ, RZ, -0x1 ;  /* 0xffffffffff0b7424 */ /* 0x000fe200078e00ff */
[----:B--2---:R-:W-:-:S04]  /*eb90*/  ISETP.GE.U32.AND P0, PT, R16, UR4, PT ;  /* 0x0000000410007c0c */ /* 0x004fc8000bf06070 */
[----:B---3--:R-:W-:-:S13]  /*eba0*/  ISETP.GE.U32.AND.EX P0, PT, R17, UR5, PT, P0 ;  /* 0x0000000511007c0c */ /* 0x008fda000bf06100 */
[----:B------:R-:W-:Y:S05]  /*ebb0*/  @P0 BRA `(.L_x_294) ;  /* 0x00000004005c0947 */ /* 0x000fea0003800000 */
        /* <DEDUP_REMOVED lines=18> */
.L_x_295:
[-CC-:B------:R-:W-:Y:S01]  /*ece0*/  SHF.R.U64 R11, R8, R12.reuse, R9.reuse ;  /* 0x0000000c080b7219 */ /* 0x180fe20000001209 */
[----:B------:R-:W0:Y:S01]  /*ecf0*/  LDC.64 R20, c[0x0][0x640] ;  /* 0x00019000ff147b82 */ /* 0x000e220000000a00 */
[----:B------:R-:W-:Y:S01]  /*ed00*/  SHF.R.U32.HI R3, RZ, R12, R9 ;  /* 0x0000000cff037219 */ /* 0x000fe20000011609 */
[----:B------:R-:W-:Y:S01]  /*ed10*/  ULDC UR4, c[0x0][0x150] ;  /* 0x0000540000047ab9 */ /* 0x000fe20000000800 */
[----:B------:R-:W-:Y:S01]  /*ed20*/  IADD3 R7, P0, RZ, -R11, RZ ;  /* 0x8000000bff077210 */ /* 0x000fe20007f1e0ff */
[----:B------:R-:W-:Y:S01]  /*ed30*/  IMAD.MOV.U32 R4, RZ, RZ, R16 ;  /* 0x000000ffff047224 */ /* 0x000fe200078e0010 */
[----:B------:R-:W-:Y:S01]  /*ed40*/  I2FP.F32.U32 R6, R2 ;  /* 0x0000000200067245 */ /* 0x000fe20000201000 */
[----:B------:R-:W-:Y:S02]  /*ed50*/  IMAD.MOV.U32 R5, RZ, RZ, R17 ;  /* 0x000000ffff057224 */ /* 0x000fe400078e0011 */
[----:B------:R-:W1:Y:S01]  /*ed60*/  LDC R10, c[0x0][0x618] ;  /* 0x00018600ff0a7b82 */ /* 0x000e620000000800 */
[----:B------:R-:W-:-:S02]  /*ed70*/  IMAD.X R3, RZ, RZ, ~R3, P0 ;  /* 0x000000ffff037224 */ /* 0x000fc400000e0e03 */
[----:B------:R-:W-:Y:S01]  /*ed80*/  FMUL R9, R6, UR4 ;  /* 0x0000000406097c20 */ /* 0x000fe20008400000 */
[----:B------:R-:W-:Y:S01]  /*ed90*/  IMAD.WIDE.U32 R4, R7, R14, R4 ;  /* 0x0000000e07047225 */ /* 0x000fe200078e0004 */
[----:B------:R-:W-:-:S03]  /*eda0*/  ULDC UR4, c[0x0][0x154] ;  /* 0x0000550000047ab9 */ /* 0x000fc60000000800 */
[----:B------:R-:W-:Y:S01]  /*edb0*/  IMAD R6, R3, R14, RZ ;  /* 0x0000000e03067224 */ /* 0x000fe200078e02ff */
[----:B------:R-:W2:Y:S01]  /*edc0*/  LDC R13, c[0x0][0x144] ;  /* 0x00005100ff0d7b82 */ /* 0x000ea20000000800 */
[----:B------:R-:W3:Y:S02]  /*edd0*/  F2I.U32.TRUNC.NTZ R9, R9 ;  /* 0x0000000900097305 */ /* 0x000ee4000020f000 */
[----:B------:R-:W-:Y:S02]  /*ede0*/  IMAD R3, R7, R15, R6 ;  /* 0x0000000f07037224 */ /* 0x000fe400078e0206 */
[----:B------:R-:W-:Y:S02]  /*edf0*/  IMAD.MOV.U32 R6, RZ, RZ, -0x1 ;  /* 0xffffffffff067424 */ /* 0x000fe400078e00ff */
[----:B------:R-:W-:Y:S01]  /*ee00*/  IMAD.IADD R3, R5, 0x1, R3 ;  /* 0x0000000105037824 */ /* 0x000fe200078e0203 */
[----:B------:R-:W4:Y:S01]  /*ee10*/  LDC R12, c[0x0][0x608] ;  /* 0x00018200ff0c7b82 */ /* 0x000f220000000800 */
[----:B------:R-:W-:-:S02]  /*ee20*/  I2FP.F32.U32 R5, R0 ;  /* 0x0000000000057245 */ /* 0x000fc40000201000 */
[----:B0-----:R-:W-:-:S03]  /*ee30*/  ISETP.NE.U32.AND P0, PT, R20, RZ, PT ;  /* 0x000000ff1400720c */ /* 0x001fc60003f05070 */
[----:B------:R-:W-:Y:S01]  /*ee40*/  FMUL R5, R5, UR4 ;  /* 0x0000000405057c20 */ /* 0x000fe20008400000 */
[----:B------:R-:W-:Y:S01]  /*ee50*/  ISETP.NE.AND.EX P0, PT, R21, RZ, PT, P0 ;  /* 0x000000ff1500720c */ /* 0x000fe20003f05300 */
[----:B------:R-:W0:Y:S01]  /*ee60*/  LDC R7, c[0x0][0x658] ;  /* 0x00019600ff077b82 */ /* 0x000e220000000800 */
[-C--:B-1----:R-:W-:Y:S01]  /*ee70*/  SHF.R.U64 R8, R4, R10.reuse, R3 ;  /* 0x0000000a04087219 */ /* 0x082fe20000001203 */
[----:B---3--:R-:W-:Y:S01]  /*ee80*/  IMAD.MOV R4, RZ, RZ, -R9 ;  /* 0x000000ffff047224 */ /* 0x008fe200078e0a09 */
[----:B------:R-:W-:Y:S02]  /*ee90*/  SHF.R.U32.HI R3, RZ, R10, R3 ;  /* 0x0000000aff037219 */ /* 0x000fe40000011603 */
[----:B------:R1:W3:Y:S03]  /*eea0*/  F2I.U32.TRUNC.NTZ R10, R5 ;  /* 0x00000005000a7305 */ /* 0x0002e6000020f000 */
[----:B------:R-:W1:Y:S01]  /*eeb0*/  LDC R17, c[0x0][0x148] ;  /* 0x00005200ff117b82 */ /* 0x000e620000000800 */
[----:B--2---:R-:W-:-:S02]  /*eec0*/  IMAD R19, R13, R4, R2 ;  /* 0x000000040d137224 */ /* 0x004fc400078e0202 */
[----:B------:R-:W-:-:S05]  /*eed0*/  IMAD.MOV.U32 R4, RZ, RZ, 0x1 ;  /* 0x00000001ff047424 */ /* 0x000fca00078e00ff */
[----:B------:R-:W2:Y:S01]  /*eee0*/  LDC R14, c[0x0][0x600] ;  /* 0x00018000ff0e7b82 */ /* 0x000ea20000000800 */
[-CC-:B----4-:R-:W-:Y:S02]  /*eef0*/  SHF.R.U64 R13, R8, R12.reuse, R3.reuse ;  /* 0x0000000c080d7219 */ /* 0x190fe40000001203 */
[----:B------:R-:W-:-:S05]  /*ef00*/  SHF.R.U32.HI R2, RZ, R12, R3 ;  /* 0x0000000cff027219 */ /* 0x000fca0000011603 */
[----:B------:R-:W4:Y:S01]  /*ef10*/  LDC R16, c[0x0][0x648] ;  /* 0x00019200ff107b82 */ /* 0x000f220000000800 */
[-CC-:B0-----:R-:W-:Y:S02]  /*ef20*/  SHF.R.U64 R15, R13, R7.reuse, R2.reuse ;  /* 0x000000070d0f7219 */ /* 0x181fe40000001202 */
[-C--:B------:R-:W-:Y:S02]  /*ef30*/  SHF.L.U32 R6, R6, R7.reuse, RZ ;  /* 0x0000000706067219 */ /* 0x080fe400000006ff */
[-C--:B------:R-:W-:Y:S01]  /*ef40*/  SHF.R.U32.HI R3, RZ, R7.reuse, R2 ;  /* 0x00000007ff037219 */ /* 0x080fe20000011602 */
[----:B------:R-:W-:Y:S01]  /*ef50*/  IMAD.MOV.U32 R2, RZ, RZ, R15 ;  /* 0x000000ffff027224 */ /* 0x000fe200078e000f */
[----:B------:R-:W-:Y:S01]  /*ef60*/  SHF.L.U32 R12, R4, R7, RZ ;  /* 0x00000007040c7219 */ /* 0x000fe200000006ff */
[----:B------:R-:W0:Y:S01]  /*ef70*/  LDC R18, c[0x0][0x638] ;  /* 0x00018e00ff127b82 */ /* 0x000e220000000800 */
[----:B------:R-:W-:-:S07]  /*ef80*/  LOP3.LUT R22, RZ, R6, RZ, 0x33, !PT ;  /* 0x00000006ff167212 */ /* 0x000fce00078e33ff */
        /* <DEDUP_REMOVED lines=12> */
.L_x_296:
[----:B----4-:R-:W-:Y:S01]  /*f050*/  SHF.R.U64 R3, R2, R16, R3 ;  /* 0x0000001002037219 */ /* 0x010fe20000001203 */
[----:B--2---:R-:W-:Y:S01]  /*f060*/  VIADD R5, R14, 0xffffffff ;  /* 0xffffffff0e057836 */ /* 0x004fe20000000000 */
[----:B------:R-:W-:Y:S01]  /*f070*/  LOP3.LUT R2, R13, R22, RZ, 0xc0, !PT ;  /* 0x000000160d027212 */ /* 0x000fe200078ec0ff */
[----:B------:R-:W-:Y:S02]  /*f080*/  IMAD.MOV R10, RZ, RZ, -R10 ;  /* 0x000000ffff0a7224 */ /* 0x000fe400078e0a0a */
[----:B------:R-:W-:Y:S02]  /*f090*/  IMAD.MOV R4, RZ, RZ, -R3 ;  /* 0x000000ffff047224 */ /* 0x000fe400078e0a03 */
[----:B------:R-:W-:Y:S01]  /*f0a0*/  IMAD R2, R12, R3, R2 ;  /* 0x000000030c027224 */ /* 0x000fe200078e0202 */
[----:B------:R-:W-:Y:S01]  /*f0b0*/  LOP3.LUT R3, R8, R5, RZ, 0xc0, !PT ;  /* 0x0000000508037212 */ /* 0x000fe200078ec0ff */
[----:B------:R-:W-:Y:S02]  /*f0c0*/  @P4 IMAD R19, R17, R10, R0 ;  /* 0x0000000a11134224 */ /* 0x000fe400078e0200 */
[----:B0-----:R-:W-:-:S02]  /*f0d0*/  IMAD R0, R4, R18, R15 ;  /* 0x0000001204007224 */ /* 0x001fc400078e020f */
[----:B------:R-:W-:Y:S02]  /*f0e0*/  IMAD R5, R2, R23, R19 ;  /* 0x0000001702057224 */ /* 0x000fe400078e0213 */
[----:B------:R-:W-:Y:S02]  /*f0f0*/  IMAD R0, R0, R14, R3 ;  /* 0x0000000e00007224 */ /* 0x000fe400078e0203 */
[----:B------:R-:W-:-:S03]  /*f100*/  IMAD.MOV.U32 R4, RZ, RZ, 0x1 ;  /* 0x00000001ff047424 */ /* 0x000fc600078e00ff */
[----:B------:R-:W-:Y:S02]  /*f110*/  SEL R6, R0, R5, !P4 ;  /* 0x0000000500067207 */ /* 0x000fe40006000000 */
[----:B------:R-:W-:-:S07]  /*f120*/  SEL R5, R5, R0, !P4 ;  /* 0x0000000005057207 */ /* 0x000fce0006000000 */
.L_x_294:
[----:B------:R-:W-:-:S08]  /*f130*/  NOP ;  /* 0x0000000000007918 */ /* 0x000fd00000000000 */
[----:B------:R-:W0:-:S00]  /*f140*/  USETMAXREG.DEALLOC.CTAPOOL 0x28 ;  /* 0x00000028000079c8 */ /* 0x000e0000080e0500 */
[----:B------:R-:W-:-:S13]  /*f150*/  ISETP.NE.AND P0, PT, RZ, UR8, PT ;  /* 0x00000008ff007c0c */ /* 0x000fda000bf05270 */
[----:B------:R-:W-:Y:S05]  /*f160*/  @P0 EXIT ;  /* 0x000000000000094d */ /* 0x000fea0003800000 */
[----:B0-----:R-:W-:Y:S01]  /*f170*/  LOP3.LUT P0, RZ, R4, 0xff, RZ, 0xc0, !PT ;  /* 0x000000ff04ff7812 */ /* 0x001fe2000780c0ff */
[----:B------:R-:W-:Y:S02]  /*f180*/  IMAD.MOV.U32 R0, RZ, RZ, 0x1 ;  /* 0x00000001ff007424 */ /* 0x000fe400078e00ff */
[----:B------:R-:W-:-:S10]  /*f190*/  IMAD.MOV.U32 R8, RZ, RZ, RZ ;  /* 0x000000ffff087224 */ /* 0x000fd400078e00ff */
[----:B------:R-:W-:Y:S05]  /*f1a0*/  @!P0 BRA `(.L_x_297) ;  /* 0x0000000c00508947 */ /* 0x000fea0003800000 */
[----:B------:R-:W0:Y:S01]  /*f1b0*/  S2R R2, SR_TID.X ;  /* 0x0000000000027919 */ /* 0x000e220000002100 */
[----:B------:R-:W-:Y:S01]  /*f1c0*/  ULDC UR4, c[0x0][0x28c] ;  /* 0x0000a30000047ab9 */ /* 0x000fe20000000800 */
[----:B------:R-:W-:Y:S01]  /*f1d0*/  ULDC UR6, c[0x0][0x658] ;  /* 0x0001960000067ab9 */ /* 0x000fe20000000800 */
[----:B------:R-:W-:Y:S01]  /*f1e0*/  UIADD3 UR10, UR4, 0x3f, URZ ;  /* 0x0000003f040a7890 */ /* 0x000fe2000fffe03f */
[----:B------:R-:W-:Y:S01]  /*f1f0*/  BSSY B0, `(.L_x_297) ;  /* 0x00000cf000007945 */ /* 0x000fe20003800000 */
[----:B------:R-:W-:Y:S01]  /*f200*/  UMOV UR7, 0xffffffff ;  /* 0xffffffff00077882 */ /* 0x000fe20000000000 */
[----:B------:R-:W-:Y:S01]  /*f210*/  ULDC UR5, c[0x0][0x600] ;  /* 0x0001800000057ab9 */ /* 0x000fe20000000800 */
[----:B------:R-:W-:Y:S01]  /*f220*/  UMOV UR9, 0x1 ;  /* 0x0000000100097882 */ /* 0x000fe20000000000 */
[----:B------:R-:W-:Y:S01]  /*f230*/  USHF.L.U32 UR7, UR7, UR6, URZ ;  /* 0x0000000607077299 */ /* 0x000fe2000800063f */
[----:B------:R-:W-:Y:S01]  /*f240*/  IMAD.MOV.U32 R9, RZ, RZ, 0x1 ;  /* 0x00000001ff097424 */ /* 0x000fe200078e00ff */
[----:B------:R-:W-:Y:S01]  /*f250*/  UIADD3 UR4, UR5, -0x1, URZ ;  /* 0xffffffff05047890 */ /* 0x000fe2000fffe03f */
[----:B------:R-:W-:Y:S01]  /*f260*/  IMAD.MOV.U32 R0, RZ, RZ, 0x1 ;  /* 0x00000001ff007424 */ /* 0x000fe200078e00ff */
[----:B------:R-:W-:Y:S01]  /*f270*/  USHF.R.S32.HI UR11, URZ, 0x1f, UR10 ;  /* 0x0000001f3f0b7899 */ /* 0x000fe2000801140a */
[----:B------:R-:W-:Y:S01]  /*f280*/  IMAD.MOV.U32 R8, RZ, RZ, RZ ;  /* 0x000000ffff087224 */ /* 0x000fe200078e00ff */
[----:B------:R-:W-:Y:S01]  /*f290*/  ULDC UR8, c[0x0][0xc] ;  /* 0x0000030000087ab9 */ /* 0x000fe20000000800 */
[----:B------:R-:W-:-:S02]  /*f2a0*/  USHF.L.U32 UR5, UR9, UR6, URZ ;  /* 0x0000000609057299 */ /* 0x000fc4000800063f */
[----:B------:R-:W-:Y:S01]  /*f2b0*/  ULEA.HI UR11, UR11, UR10, URZ, 0x6 ;  /* 0x0000000a0b0b7291 */ /* 0x000fe2000f8f303f */
[----:B------:R-:W-:Y:S01]  /*f2c0*/  ULDC UR9, c[0x0][0x10] ;  /* 0x0000040000097ab9 */ /* 0x000fe20000000800 */
[----:B------:R-:W-:Y:S02]  /*f2d0*/  ULOP3.LUT UR6, URZ, UR7, URZ, 0x33, !UPT ;  /* 0x000000073f067292 */ /* 0x000fe4000f8e333f */
[----:B------:R-:W-:Y:S01]  /*f2e0*/  UIMAD.WIDE.U32 UR8, UR8, UR9, URZ ;  /* 0x00000009080872a5 */ /* 0x000fe2000f8e003f */
[----:B------:R-:W-:Y:S01]  /*f2f0*/  ULDC UR7, c[0x0][0x14] ;  /* 0x0000050000077ab9 */ /* 0x000fe20000000800 */
[----:B------:R-:W-:Y:S02]  /*f300*/  USHF.R.S32.HI UR20, URZ, 0x6, UR11 ;  /* 0x000000063f147899 */ /* 0x000fe4000801140b */
[----:B------:R-:W-:Y:S02]  /*f310*/  UIMAD.WIDE.U32 UR22, UR8, UR7, URZ ;  /* 0x00000007081672a5 */ /* 0x000fe4000f8e003f */
[----:B------:R-:W-:-:S02]  /*f320*/  UIMAD UR18, UR9, UR7, URZ ;  /* 0x00000007091272a4 */ /* 0x000fc4000f8e023f */
[----:B------:R-:W-:Y:S01]  /*f330*/  ULOP3.LUT UR26, UR13, 0x2, URZ, 0xfc, !UPT ;  /* 0x000000020d1a7892 */ /* 0x000fe2000f8efc3f */
[C---:B0-----:R-:W-:Y:S01]  /*f340*/  LOP3.LUT P2, RZ, R2.reuse, 0x7f, RZ, 0xc0, !PT ;  /* 0x0000007f02ff7812 */ /* 0x041fe2000784c0ff */
[----:B------:R-:W-:Y:S01]  /*f350*/  UIADD3 UR18, UR23, UR18, URZ ;  /* 0x0000001217127290 */ /* 0x000fe2000fffe03f */
[----:B------:R-:W-:Y:S01]  /*f360*/  LOP3.LUT P0, RZ, R2, 0x1f, RZ, 0xc0, !PT ;  /* 0x0000001f02ff7812 */ /* 0x000fe2000780c0ff */
[----:B------:R-:W-:Y:S01]  /*f370*/  UIADD3 UR27, UR20, 0x1, URZ ;  /* 0x00000001141b7890 */ /* 0x000fe2000fffe03f */
[----:B------:R-:W-:Y:S02]  /*f380*/  ULDC.64 UR24, c[0x0][0x198] ;  /* 0x0000660000187ab9 */ /* 0x000fe40000000a00 */
[----:B------:R-:W-:-:S13]  /*f390*/  PLOP3.LUT P0, PT, P0, P2, PT, 0x8a, 0x0 ;  /* 0x000000000000781c */ /* 0x000fda0000705172 */
.L_x_309:
[----:B------:R-:W-:-:S03]  /*f3a0*/  UMOV UR7, 0xffffffff ;  /* 0xffffffff00077882 */ /* 0x000fc60000000000 */
[----:B------:R-:W-:Y:S05]  /*f3b0*/  BRA.DIV UR7, `(.L_x_298) ;  /* 0x0000000e07ec7947 */ /* 0x000fea000b800000 */
[----:B------:R-:W-:-:S13]  /*f3c0*/  ELECT P1, URZ, PT ;  /* 0x00000000003f782f */ /* 0x000fda0003820000 */
.L_x_321:
[----:B------:R-:W0:Y:S01]  /*f3d0*/  LDC R2, c[0x0][0x28c] ;  /* 0x0000a300ff027b82 */ /* 0x000e220000000800 */
[----:B------:R-:W-:Y:S01]  /*f3e0*/  BSSY B1, `(.L_x_299) ;  /* 0x0000038000017945 */ /* 0x000fe20003800000 */
[----:B0-----:R-:W-:-:S13]  /*f3f0*/  ISETP.LT.OR P1, PT, R2, 0x1, !P1 ;  /* 0x000000010200780c */ /* 0x001fda0004f21670 */
[----:B------:R-:W-:Y:S05]  /*f400*/  @P1 BRA `(.L_x_300) ;  /* 0x0000000000d41947 */ /* 0x000fea0003800000 */
[----:B------:R-:W-:Y:S02]  /*f410*/  IMAD.SHL.U32 R6, R6, 0x80, RZ ;  /* 0x0000008006067824 */ /* 0x000fe400078e00ff */
[----:B------:R-:W-:Y:S02]  /*f420*/  IMAD.SHL.U32 R7, R5, 0x100, RZ ;  /* 0x0000010005077824 */ /* 0x000fe400078e00ff */
[----:B------:R-:W-:Y:S02]  /*f430*/  IMAD.MOV.U32 R12, RZ, RZ, RZ ;  /* 0x000000ffff0c7224 */ /* 0x000fe400078e00ff */
[----:B------:R-:W-:Y:S02]  /*f440*/  IMAD.U32 R14, RZ, RZ, UR27 ;  /* 0x0000001bff0e7e24 */ /* 0x000fe4000f8e00ff */
[----:B------:R-:W-:Y:S02]  /*f450*/  IMAD.MOV.U32 R2, RZ, RZ, R0 ;  /* 0x000000ffff027224 */ /* 0x000fe400078e0000 */
[----:B------:R-:W-:-:S07]  /*f460*/  IMAD.MOV.U32 R3, RZ, RZ, R8 ;  /* 0x000000ffff037224 */ /* 0x000fce00078e0008 */
.L_x_304:
[----:B------:R-:W0:Y:S01]  /*f470*/  S2R R5, SR_CgaCtaId ;  /* 0x0000000000057919 */ /* 0x000e220000008800 */
[----:B------:R-:W-:-:S04]  /*f480*/  MOV R4, 0x400 ;  /* 0x0000040000047802 */ /* 0x000fc80000000f00 */
[----:B0-----:R-:W-:Y:S02]  /*f490*/  LEA R10, R5, R4, 0x18 ;  /* 0x00000004050a7211 */ /* 0x001fe400078ec0ff */
[----:B------:R-:W-:Y:S01]  /*f4a0*/  SHF.L.U32 R4, R2, 0x1f, RZ ;  /* 0x0000001f02047819 */ /* 0x000fe200000006ff */
[----:B------:R-:W0:Y:S02]  /*f4b0*/  @!P2 LDC R5, c[0x0][0x500] ;  /* 0x00014000ff05ab82 */ /* 0x000e240000000800 */
[----:B------:R-:W-:-:S04]  /*f4c0*/  IMAD R13, R3, 0x8, R10 ;  /* 0x00000008030d7824 */ /* 0x000fc800078e020a */
[----:B------:R-:W1:Y:S02]  /*f4d0*/  SYNCS.PHASECHK.TRANS64.TRYWAIT P1, [R13+URZ+0x28], R4 ;  /* 0x000028040d0075a7 */ /* 0x000e64000802017f */
[----:B-1----:R-:W-:Y:S05]  /*f4e0*/  @!P1 BRA `(.L_x_301) ;  /* 0x0000000c00c09947 */ /* 0x002fea0003800000 */
.L_x_322:
[----:B------:R-:W-:Y:S01]  /*f4f0*/  UPRMT UR7, UR26, 0x9910, URZ ;  /* 0x000099101a077896 */ /* 0x000fe2000800003f */
[----:B0-----:R0:W-:Y:S03]  /*f500*/  @!P2 SYNCS.ARRIVE.TRANS64 RZ, [R13+URZ], R5 ;  /* 0x000000050dffa9a7 */ /* 0x0011e6000800003f */
[----:B------:R-:W-:-:S06]  /*f510*/  UISETP.NE.AND UP0, UPT, UR7, 0x2, UPT ;  /* 0x000000020700788c */ /* 0x000fcc000bf05270 */
[----:B------:R-:W-:-:S13]  /*f520*/  PLOP3.LUT P1, PT, PT, PT, UP0, 0x80, 0x0 ;  /* 0x000000000000781c */ /* 0x000fda0003f2f008 */
[----:B0-----:R-:W-:Y:S05]  /*f530*/  @P1 BRA `(.L_x_302) ;  /* 0x0000000000041947 */ /* 0x001fea0003800000 */
[----:B------:R-:W-:Y:S01]  /*f540*/  BPT.TRAP 0x1 ;  /* 0x000000040000795c */ /* 0x000fe20000300000 */
.L_x_302:
[----:B------:R-:W-:Y:S05]  /*f550*/  @P0 BRA `(.L_x_303) ;  /* 0x0000000000040947 */ /* 0x000fea0003800000 */
[----:B------:R-:W-:Y:S01]  /*f560*/  BPT.TRAP 0x1 ;  /* 0x000000040000795c */ /* 0x000fe20000300000 */
.L_x_303:
[--C-:B-1----:R-:W-:Y:S01]  /*f570*/  IMAD R4, R3, 0x4000, R10.reuse ;  /* 0x0000400003047824 */ /* 0x102fe200078e020a */
[----:B------:R-:W-:Y:S01]  /*f580*/  R2UR UR9, R13 ;  /* 0x000000000d0972ca */ /* 0x000fe200000e0000 */
[----:B------:R-:W-:Y:S01]  /*f590*/  IMAD R10, R3, 0x2000, R10 ;  /* 0x00002000030a7824 */ /* 0x000fe200078e020a */
[----:B------:R-:W-:Y:S01]  /*f5a0*/  UIADD3 UR14, UP0, UR24, 0xf0, URZ ;  /* 0x000000f0180e7890 */ /* 0x000fe2000ff1e03f */
[----:B------:R-:W-:Y:S01]  /*f5b0*/  VIADD R14, R14, 0xffffffff ;  /* 0xffffffff0e0e7836 */ /* 0x000fe20000000000 */
[----:B------:R-:W-:Y:S01]  /*f5c0*/  R2UR UR7, R4 ;  /* 0x00000000040772ca */ /* 0x000fe200000e0000 */
[----:B------:R-:W-:Y:S01]  /*f5d0*/  UIADD3 UR28, UP1, UR24, 0x1f0, URZ ;  /* 0x000001f0181c7890 */ /* 0x000fe2000ff3e03f */
[----:B------:R-:W-:Y:S01]  /*f5e0*/  R2UR UR8, R10 ;  /* 0x000000000a0872ca */ /* 0x000fe200000e0000 */
[----:B------:R-:W-:Y:S01]  /*f5f0*/  UIADD3.X UR15, URZ, UR25, URZ, UP0, !UPT ;  /* 0x000000193f0f7290 */ /* 0x000fe200087fe43f */
[----:B------:R-:W-:Y:S01]  /*f600*/  R2UR UR11, R7 ;  /* 0x00000000070b72ca */ /* 0x000fe200000e0000 */
[----:B------:R-:W-:Y:S01]  /*f610*/  VIADD R3, R3, 0x1 ;  /* 0x0000000103037836 */ /* 0x000fe20000000000 */
[----:B------:R-:W-:Y:S01]  /*f620*/  R2UR UR10, R12 ;  /* 0x000000000c0a72ca */ /* 0x000fe200000e0000 */
[----:B------:R-:W-:Y:S01]  /*f630*/  UIADD3.X UR29, URZ, UR25, URZ, UP1, !UPT ;  /* 0x000000193f1d7290 */ /* 0x000fe20008ffe43f */
[----:B------:R-:W-:Y:S01]  /*f640*/  R2UR UR12, R11 ;  /* 0x000000000b0c72ca */ /* 0x000fe200000e0000 */
[----:B------:R-:W-:Y:S01]  /*f650*/  UMOV UR16, 0x0 ;  /* 0x0000000000107882 */ /* 0x000fe20000000000 */
[----:B------:R-:W-:Y:S01]  /*f660*/  R2UR UR21, R6 ;  /* 0x00000000061572ca */ /* 0x000fe200000e0000 */
[----:B------:R-:W-:Y:S01]  /*f670*/  UMOV UR17, 0x10000000 ;  /* 0x1000000000117882 */ /* 0x000fe20000000000 */
[----:B------:R-:W-:Y:S01]  /*f680*/  ISETP.GT.AND P3, PT, R14, 0x1, PT ;  /* 0x000000010e00780c */ /* 0x000fe20003f64270 */
[----:B------:R-:W-:Y:S01]  /*f690*/  UIADD3 UR7, UR7, 0x100, URZ ;  /* 0x0000010007077890 */ /* 0x000fe2000fffe03f */
[----:B------:R-:W-:Y:S01]  /*f6a0*/  ISETP.NE.AND P1, PT, R3, 0x5, PT ;  /* 0x000000050300780c */ /* 0x000fe20003f25270 */
[----:B------:R-:W-:Y:S01]  /*f6b0*/  UIADD3 UR19, UR8, 0x14100, URZ ;  /* 0x0001410008137890 */ /* 0x000fe2000fffe03f */
[----:B------:R-:W-:-:S02]  /*f6c0*/  VIADD R12, R12, 0x40 ;  /* 0x000000400c0c7836 */ /* 0x000fc40000000000 */
[----:B------:R-:W-:Y:S02]  /*f6d0*/  SEL R5, RZ, 0x1, P1 ;  /* 0x00000001ff057807 */ /* 0x000fe40000800000 */
[----:B------:R-:W-:Y:S01]  /*f6e0*/  UMOV UR8, UR7 ;  /* 0x0000000700087c82 */ /* 0x000fe20008000000 */
[----:B------:R-:W-:Y:S01]  /*f6f0*/  SEL R3, R3, RZ, P1 ;  /* 0x000000ff03037207 */ /* 0x000fe20000800000 */
[----:B------:R0:W-:Y:S01]  /*f700*/  UTMALDG.3D [UR8], [UR14], desc[UR16] ;  /* 0x000010080e0075b4 */ /* 0x0001e20008011000 */
[----:B------:R-:W-:Y:S01]  /*f710*/  LOP3.LUT R2, R2, R5, RZ, 0x3c, !PT ;  /* 0x0000000502027212 */ /* 0x000fe200078e3cff */
[----:B0-----:R-:W-:Y:S01]  /*f720*/  UMOV UR8, UR19 ;  /* 0x0000001300087c82 */ /* 0x001fe20008000000 */
[----:B------:R-:W-:Y:S02]  /*f730*/  UMOV UR11, UR21 ;  /* 0x00000015000b7c82 */ /* 0x000fe40008000000 */
[----:B------:R0:W-:Y:S02]  /*f740*/  UTMALDG.3D [UR8], [UR28], desc[UR16] ;  /* 0x000010081c0075b4 */ /* 0x0001e40008011000 */
[----:B0-----:R-:W-:Y:S05]  /*f750*/  @P3 BRA `(.L_x_304) ;  /* 0xfffffffc00443947 */ /* 0x001fea000383ffff */
.L_x_300:
[----:B------:R-:W-:Y:S05]  /*f760*/  BSYNC B1 ;  /* 0x0000000000017941 */ /* 0x000fea0003800000 */
.L_x_299:
[----:B------:R-:W2:Y:S01]  /*f770*/  LDL.LU R15, [R1+0x78] ;  /* 0x00007800010f7983 */ /* 0x000ea20000300800 */
[----:B------:R-:W-:Y:S01]  /*f780*/  LOP3.LUT P5, RZ, R9, 0xff, RZ, 0xc0, !PT ;  /* 0x000000ff09ff7812 */ /* 0x000fe200078ac0ff */
[----:B------:R-:W-:Y:S01]  /*f790*/  VIADD R8, R8, UR20 ;  /* 0x0000001408087c36 */ /* 0x000fe20008000000 */
[----:B------:R-:W-:Y:S01]  /*f7a0*/  ULDC.64 UR8, c[0x0][0x650] ;  /* 0x0001940000087ab9 */ /* 0x000fe20000000a00 */
[----:B------:R-:W3:Y:S01]  /*f7b0*/  LDL.LU R13, [R1+0x7c] ;  /* 0x00007c00010d7983 */ /* 0x000ee20000300800 */
[----:B------:R-:W-:Y:S01]  /*f7c0*/  IMAD.U32 R5, RZ, RZ, UR20 ;  /* 0x00000014ff057e24 */ /* 0x000fe2000f8e00ff */
[----:B------:R-:W-:Y:S01]  /*f7d0*/  UISETP.GE.U32.AND UP0, UPT, UR20, 0x5, UPT ;  /* 0x000000051400788c */ /* 0x000fe2000bf06070 */
[----:B------:R-:W-:Y:S01]  /*f7e0*/  ISETP.GT.U32.AND P1, PT, R8, 0x4, PT ;  /* 0x000000040800780c */ /* 0x000fe20003f24070 */
[----:B------:R-:W-:Y:S01]  /*f7f0*/  BSSY B1, `(.L_x_305) ;  /* 0x000006c000017945 */ /* 0x000fe20003800000 */
[----:B------:R-:W-:Y:S01]  /*f800*/  IMAD.MOV.U32 R6, RZ, RZ, -0x1 ;  /* 0xffffffffff067424 */ /* 0x000fe200078e00ff */
[----:B------:R-:W-:Y:S01]  /*f810*/  PRMT R9, RZ, 0x7610, R9 ;  /* 0x00007610ff097816 */ /* 0x000fe20000000009 */
[----:B------:R-:W-:Y:S01]  /*f820*/  IMAD.MOV.U32 R11, RZ, RZ, -0x1 ;  /* 0xffffffffff0b7424 */ /* 0x000fe200078e00ff */
[----:B------:R-:W-:-:S02]  /*f830*/  ISETP.LT.U32.AND P1, PT, R5, 0x5, P1 ;  /* 0x000000050500780c */ /* 0x000fc40000f21070 */
[----:B------:R-:W0:Y:S01]  /*f840*/  @P5 S2R R3, SR_CgaCtaId ;  /* 0x0000000000035919 */ /* 0x000e220000008800 */
[----:B------:R-:W-:Y:S02]  /*f850*/  @P5 MOV R2, 0x400 ;  /* 0x0000040000025802 */ /* 0x000fe40000000f00 */
[----:B------:R-:W-:Y:S02]  /*f860*/  PLOP3.LUT P3, PT, PT, PT, UP0, 0x80, 0x0 ;  /* 0x000000000000781c */ /* 0x000fe40003f6f008 */
[----:B0-----:R-:W-:Y:S01]  /*f870*/  @P5 LEA R4, R3, R2, 0x18 ;  /* 0x0000000203045211 */ /* 0x001fe200078ec0ff */
[----:B------:R-:W-:-:S03]  /*f880*/  IMAD.WIDE.U32 R2, R8, -0x33333333, RZ ;  /* 0xcccccccd08027825 */ /* 0x000fc600078e00ff */
[----:B------:R0:W-:Y:S02]  /*f890*/  @P5 SYNCS.ARRIVE.TRANS64.A1T0 RZ, [R4+URZ+0x68], RZ ;  /* 0x000068ff04ff59a7 */ /* 0x0001e4000810003f */
[----:B------:R-:W-:Y:S02]  /*f8a0*/  SHF.R.U32.HI R5, RZ, 0x2, R3 ;  /* 0x00000002ff057819 */ /* 0x000fe40000011603 */
[----:B------:R-:W-:Y:S02]  /*f8b0*/  SEL R3, RZ, 0x1, !P1 ;  /* 0x00000001ff037807 */ /* 0x000fe40004800000 */
[----:B------:R-:W-:Y:S01]  /*f8c0*/  PRMT R2, RZ, 0x7610, R2 ;  /* 0x00007610ff027816 */ /* 0x000fe20000000002 */
[----:B------:R-:W-:Y:S01]  /*f8d0*/  IMAD R8, R5, -0x5, R8 ;  /* 0xfffffffb05087824 */ /* 0x000fe200078e0208 */
[----:B------:R-:W-:-:S04]  /*f8e0*/  LOP3.LUT R0, R0, R3, RZ, 0x3c, !PT ;  /* 0x0000000300007212 */ /* 0x000fc800078e3cff */
[----:B------:R-:W-:Y:S01]  /*f8f0*/  @P3 LOP3.LUT R0, R0, 0x1, R5, 0x78, !PT ;  /* 0x0000000100003812 */ /* 0x000fe200078e7805 */
[----:B------:R-:W-:Y:S01]  /*f900*/  IMAD.MOV.U32 R5, RZ, RZ, -0x1 ;  /* 0xffffffffff057424 */ /* 0x000fe200078e00ff */
[----:B---3--:R-:W-:-:S04]  /*f910*/  IADD3 R13, P5, R13, UR22, RZ ;  /* 0x000000160d0d7c10 */ /* 0x008fc8000ffbe0ff */
[----:B--2---:R-:W-:Y:S01]  /*f920*/  IADD3.X R15, R15, UR18, RZ, P5, !PT ;  /* 0x000000120f0f7c10 */ /* 0x004fe2000affe4ff */
[----:B------:R0:W-:Y:S01]  /*f930*/  STL [R1+0x7c], R13 ;  /* 0x00007c0d01007387 */ /* 0x0001e20000100800 */
[----:B------:R-:W-:-:S03]  /*f940*/  ISETP.GE.U32.AND P1, PT, R13, UR8, PT ;  /* 0x000000080d007c0c */ /* 0x000fc6000bf26070 */
[----:B------:R0:W-:Y:S01]  /*f950*/  STL [R1+0x78], R15 ;  /* 0x0000780f01007387 */ /* 0x0001e20000100800 */
[----:B------:R-:W-:-:S13]  /*f960*/  ISETP.GE.U32.AND.EX P1, PT, R15, UR9, PT, P1 ;  /* 0x000000090f007c0c */ /* 0x000fda000bf26110 */
[----:B0-----:R-:W-:Y:S05]  /*f970*/  @P1 BRA `(.L_x_306) ;  /* 0x00000004004c1947 */ /* 0x001fea0003800000 */
[----:B------:R-:W-:Y:S01]  /*f980*/  ULDC.64 UR8, c[0x0][0x628] ;  /* 0x00018a0000087ab9 */ /* 0x000fe20000000a00 */
[----:B------:R-:W0:Y:S01]  /*f990*/  S2R R12, SR_CTAID.X ;  /* 0x00000000000c7919 */ /* 0x000e220000002500 */
[----:B------:R-:W-:Y:S01]  /*f9a0*/  ISETP.NE.U32.AND P1, PT, RZ, UR8, PT ;  /* 0x00000008ff007c0c */ /* 0x000fe2000bf25070 */
[----:B------:R-:W-:Y:S01]  /*f9b0*/  ULDC UR10, c[0x0][0x630] ;  /* 0x00018c00000a7ab9 */ /* 0x000fe20000000800 */
[----:B------:R-:W-:Y:S01]  /*f9c0*/  IMAD.MOV.U32 R2, RZ, RZ, R13 ;  /* 0x000000ffff027224 */ /* 0x000fe200078e000d */
[----:B------:R-:W1:Y:S01]  /*f9d0*/  S2R R10, SR_CTAID.Y ;  /* 0x00000000000a7919 */ /* 0x000e620000002600 */
[----:B------:R-:W-:Y:S01]  /*f9e0*/  ISETP.NE.AND.EX P1, PT, RZ, UR9, PT, P1 ;  /* 0x00000009ff007c0c */ /* 0x000fe2000bf25310 */
[----:B------:R-:W-:-:S12]  /*f9f0*/  IMAD.MOV.U32 R3, RZ, RZ, R15 ;  /* 0x000000ffff037224 */ /* 0x000fd800078e000f */
[----:B------:R-:W-:Y:S05]  /*fa00*/  @!P1 BRA `(.L_x_307) ;  /* 0x0000000000289947 */ /* 0x000fea0003800000 */
[----:B------:R-:W-:Y:S02]  /*fa10*/  ULDC UR7, c[0x0][0x634] ;  /* 0x00018d0000077ab9 */ /* 0x000fe40000000800 */
[----:B------:R-:W-:-:S05]  /*fa20*/  IADD3 R7, P1, R13, UR7, RZ ;  /* 0x000000070d077c10 */ /* 0x000fca000ff3e0ff */
[----:B------:R-:W-:-:S04]  /*fa30*/  IMAD.X R11, RZ, RZ, R15, P1 ;  /* 0x000000ffff0b7224 */ /* 0x000fc800008e060f */
[----:B------:R-:W-:-:S04]  /*fa40*/  IMAD.WIDE.U32 R4, R11, UR8, RZ ;  /* 0x000000080b047c25 */ /* 0x000fc8000f8e00ff */
[----:B------:R-:W-:-:S04]  /*fa50*/  IMAD.WIDE.U32 R4, P1, R7, UR9, R4 ;  /* 0x0000000907047c25 */ /* 0x000fc8000f820004 */
[----:B------:R-:W-:-:S04]  /*fa60*/  IMAD.WIDE.U32 R6, R7, UR8, RZ ;  /* 0x0000000807067c25 */ /* 0x000fc8000f8e00ff */
[----:B------:R-:W-:Y:S01]  /*fa70*/  IMAD.X R3, RZ, RZ, RZ, P1 ;  /* 0x000000ffff037224 */ /* 0x000fe200008e06ff */
[----:B------:R-:W-:Y:S01]  /*fa80*/  IADD3 RZ, P1, R7, R4, RZ ;  /* 0x0000000407ff7210 */ /* 0x000fe20007f3e0ff */
[----:B------:R-:W-:-:S04]  /*fa90*/  IMAD.MOV.U32 R2, RZ, RZ, R5 ;  /* 0x000000ffff027224 */ /* 0x000fc800078e0005 */
[----:B------:R-:W-:-:S08]  /*faa0*/  IMAD.WIDE.U32.X R2, R11, UR9, R2, P1 ;  /* 0x000000090b027c25 */ /* 0x000fd000088e0402 */
.L_x_307:
[--C-:B------:R-:W-:Y:S01]  /*fab0*/  SHF.R.U64 R11, R2, UR10, R3.reuse ;  /* 0x0000000a020b7c19 */ /* 0x100fe20008001203 */
[----:B------:R-:W-:Y:S01]  /*fac0*/  ULDC.64 UR8, c[0x0][0x620] ;  /* 0x0001880000087ab9 */ /* 0x000fe20000000a00 */
[----:B------:R-:W-:Y:S01]  /*fad0*/  SHF.R.U32.HI R2, RZ, UR10, R3 ;  /* 0x0000000aff027c19 */ /* 0x000fe20008011603 */
[----:B------:R-:W-:Y:S01]  /*fae0*/  IMAD.MOV.U32 R3, RZ, RZ, R15 ;  /* 0x000000ffff037224 */ /* 0x000fe200078e000f */
[----:B------:R-:W-:Y:S01]  /*faf0*/  IADD3 R5, P1, RZ, -R11, RZ ;  /* 0x8000000bff057210 */ /* 0x000fe20007f3e0ff */
[----:B------:R-:W-:Y:S01]  /*fb00*/  ULDC UR7, c[0x0][0x150] ;  /* 0x0000540000077ab9 */ /* 0x000fe20000000800 */
[----:B0-----:R-:W-:Y:S01]  /*fb10*/  I2FP.F32.U32 R6, R12 ;  /* 0x0000000c00067245 */ /* 0x001fe20000201000 */
[----:B------:R-:W0:Y:S01]  /*fb20*/  LDC R7, c[0x0][0x144] ;  /* 0x00005100ff077b82 */ /* 0x000e220000000800 */
[----:B------:R-:W-:Y:S01]  /*fb30*/  ULDC.64 UR10, c[0x0][0x640] ;  /* 0x00019000000a7ab9 */ /* 0x000fe20000000a00 */
[----:B------:R-:W-:Y:S01]  /*fb40*/  IMAD.X R2, RZ, RZ, ~R2, P1 ;  /* 0x000000ffff027224 */ /* 0x000fe200008e0e02 */
[----:B------:R-:W-:Y:S01]  /*fb50*/  ISETP.NE.U32.AND P1, PT, RZ, UR10, PT ;  /* 0x0000000aff007c0c */ /* 0x000fe2000bf25070 */
[----:B------:R-:W-:Y:S01]  /*fb60*/  FMUL R6, R6, UR7 ;  /* 0x0000000706067c20 */ /* 0x000fe20008400000 */
[----:B------:R-:W-:Y:S01]  /*fb70*/  ULDC UR7, c[0x0][0x618] ;  /* 0x0001860000077ab9 */ /* 0x000fe20000000800 */
[----:B------:R-:W-:Y:S01]  /*fb80*/  IMAD R4, R2, UR8, RZ ;  /* 0x0000000802047c24 */ /* 0x000fe2000f8e02ff */
[----:B------:R-:W-:Y:S01]  /*fb90*/  ISETP.NE.AND.EX P1, PT, RZ, UR11, PT, P1 ;  /* 0x0000000bff007c0c */ /* 0x000fe2000bf25310 */
[----:B------:R-:W-:Y:S01]  /*fba0*/  IMAD.MOV.U32 R2, RZ, RZ, R13 ;  /* 0x000000ffff027224 */ /* 0x000fe200078e000d */
[----:B------:R-:W2:Y:S01]  /*fbb0*/  LDC R15, c[0x0][0x148] ;  /* 0x00005200ff0f7b82 */ /* 0x000ea20000000800 */
[----:B------:R-:W3:Y:S02]  /*fbc0*/  F2I.U32.TRUNC.NTZ R6, R6 ;  /* 0x0000000600067305 */ /* 0x000ee4000020f000 */
[----:B------:R-:W-:Y:S01]  /*fbd0*/  IMAD.WIDE.U32 R2, R5, UR8, R2 ;  /* 0x0000000805027c25 */ /* 0x000fe2000f8e0002 */
[----:B------:R-:W-:-:S03]  /*fbe0*/  ULDC UR8, c[0x0][0x154] ;  /* 0x0000550000087ab9 */ /* 0x000fc60000000800 */
[----:B------:R-:W-:Y:S01]  /*fbf0*/  IMAD R5, R5, UR9, R4 ;  /* 0x0000000905057c24 */ /* 0x000fe2000f8e0204 */
[----:B------:R-:W-:-:S03]  /*fc00*/  ULDC UR9, c[0x0][0x608] ;  /* 0x0001820000097ab9 */ /* 0x000fc60000000800 */
[----:B------:R-:W-:-:S05]  /*fc10*/  IMAD.IADD R3, R3, 0x1, R5 ;  /* 0x0000000103037824 */ /* 0x000fca00078e0205 */
[----:B------:R-:W-:Y:S01]  /*fc20*/  SHF.R.U64 R13, R2, UR7, R3 ;  /* 0x00000007020d7c19 */ /* 0x000fe20008001203 */
[----:B---3--:R-:W-:Y:S01]  /*fc30*/  IMAD.MOV R6, RZ, RZ, -R6 ;  /* 0x000000ffff067224 */ /* 0x008fe200078e0a06 */
[----:B-1----:R-:W-:-:S03]  /*fc40*/  I2FP.F32.U32 R2, R10 ;  /* 0x0000000a00027245 */ /* 0x002fc60000201000 */
[----:B0-----:R-:W-:Y:S02]  /*fc50*/  IMAD R19, R7, R6, R12 ;  /* 0x0000000607137224 */ /* 0x001fe400078e020c */
[----:B------:R-:W-:Y:S01]  /*fc60*/  FMUL R4, R2, UR8 ;  /* 0x0000000802047c20 */ /* 0x000fe20008400000 */
[----:B------:R-:W-:Y:S01]  /*fc70*/  SHF.R.U32.HI R2, RZ, UR7, R3 ;  /* 0x00000007ff027c19 */ /* 0x000fe20008011603 */
[----:B------:R-:W-:Y:S02]  /*fc80*/  ULDC UR7, c[0x0][0x658] ;  /* 0x0001960000077ab9 */ /* 0x000fe40000000800 */
[----:B------:R0:W1:Y:S01]  /*fc90*/  F2I.U32.TRUNC.NTZ R18, R4 ;  /* 0x0000000400127305 */ /* 0x000062000020f000 */
[--C-:B------:R-:W-:Y:S02]  /*fca0*/  SHF.R.U64 R16, R13, UR9, R2.reuse ;  /* 0x000000090d107c19 */ /* 0x100fe40008001202 */
[----:B------:R-:W-:-:S04]  /*fcb0*/  SHF.R.U32.HI R3, RZ, UR9, R2 ;  /* 0x00000009ff037c19 */ /* 0x000fc80008011602 */
[--C-:B------:R-:W-:Y:S02]  /*fcc0*/  SHF.R.U64 R14, R16, UR7, R3.reuse ;  /* 0x00000007100e7c19 */ /* 0x100fe40008001203 */
[----:B------:R-:W-:-:S03]  /*fcd0*/  SHF.R.U32.HI R3, RZ, UR7, R3 ;  /* 0x00000007ff037c19 */ /* 0x000fc60008011603 */
[----:B------:R-:W-:Y:S01]  /*fce0*/  IMAD.MOV.U32 R2, RZ, RZ, R14 ;  /* 0x000000ffff027224 */ /* 0x000fe200078e000e */
[----:B0-2---:R-:W-:Y:S06]  /*fcf0*/  @!P1 BRA `(.L_x_308) ;  /* 0x0000000000289947 */ /* 0x005fec0003800000 */
        /* <DEDUP_REMOVED lines=10> */
.L_x_308:
[----:B------:R-:W-:Y:S01]  /*fda0*/  ULDC UR7, c[0x0][0x648] ;  /* 0x0001920000077ab9 */ /* 0x000fe20000000800 */
[----:B-1----:R-:W-:Y:S01]  /*fdb0*/  IMAD.MOV R18, RZ, RZ, -R18 ;  /* 0x000000ffff127224 */ /* 0x002fe200078e0a12 */
[----:B------:R-:W-:Y:S01]  /*fdc0*/  SHF.R.U64 R3, R2, UR7, R3 ;  /* 0x0000000702037c19 */ /* 0x000fe20008001203 */
[----:B------:R-:W-:Y:S01]  /*fdd0*/  ULDC UR7, c[0x0][0x638] ;  /* 0x00018e0000077ab9 */ /* 0x000fe20000000800 */
[----:B------:R-:W-:Y:S01]  /*fde0*/  LOP3.LUT R2, R16, UR6, RZ, 0xc0, !PT ;  /* 0x0000000610027c12 */ /* 0x000fe2000f8ec0ff */
[----:B------:R-:W-:Y:S01]  /*fdf0*/  @P4 IMAD R19, R15, R18, R10 ;  /* 0x000000120f134224 */ /* 0x000fe200078e020a */
[----:B------:R-:W-:Y:S01]  /*fe00*/  LOP3.LUT R13, R13, UR4, RZ, 0xc0, !PT ;  /* 0x000000040d0d7c12 */ /* 0x000fe2000f8ec0ff */
[----:B------:R-:W-:Y:S01]  /*fe10*/  IMAD.MOV R5, RZ, RZ, -R3 ;  /* 0x000000ffff057224 */ /* 0x000fe200078e0a03 */
[----:B------:R-:W-:Y:S01]  /*fe20*/  ULDC UR8, c[0x0][0x610] ;  /* 0x0001840000087ab9 */ /* 0x000fe20000000800 */
[----:B------:R-:W-:Y:S02]  /*fe30*/  IMAD R2, R3, UR5, R2 ;  /* 0x0000000503027c24 */ /* 0x000fe4000f8e0202 */
[----:B------:R-:W-:Y:S01]  /*fe40*/  IMAD R14, R5, UR7, R14 ;  /* 0x00000007050e7c24 */ /* 0x000fe2000f8e020e */
[----:B------:R-:W-:Y:S01]  /*fe50*/  ULDC UR7, c[0x0][0x600] ;  /* 0x0001800000077ab9 */ /* 0x000fe20000000800 */
[----:B------:R-:W-:-:S02]  /*fe60*/  IMAD R5, R2, UR8, R19 ;  /* 0x0000000802057c24 */ /* 0x000fc4000f8e0213 */
[----:B------:R-:W-:Y:S02]  /*fe70*/  IMAD R14, R14, UR7, R13 ;  /* 0x000000070e0e7c24 */ /* 0x000fe4000f8e020d */
[----:B------:R-:W-:-:S03]  /*fe80*/  IMAD.MOV.U32 R2, RZ, RZ, 0x1 ;  /* 0x00000001ff027424 */ /* 0x000fc600078e00ff */
[----:B------:R-:W-:Y:S02]  /*fe90*/  SEL R6, R14, R5, !P4 ;  /* 0x000000050e067207 */ /* 0x000fe40006000000 */
[----:B------:R-:W-:-:S07]  /*fea0*/  SEL R5, R5, R14, !P4 ;  /* 0x0000000e05057207 */ /* 0x000fce0006000000 */
.L_x_306:
[----:B------:R-:W-:Y:S05]  /*feb0*/  BSYNC B1 ;  /* 0x0000000000017941 */ /* 0x000fea0003800000 */
.L_x_305:
[----:B------:R-:W-:-:S13]  /*fec0*/  LOP3.LUT P1, RZ, R2, 0xff, RZ, 0xc0, !PT ;  /* 0x000000ff02ff7812 */ /* 0x000fda000782c0ff */
[----:B------:R-:W-:Y:S05]  /*fed0*/  @P1 BRA `(.L_x_309) ;  /* 0xfffffff400301947 */ /* 0x000fea000383ffff */
[----:B------:R-:W-:Y:S05]  /*fee0*/  BSYNC B0 ;  /* 0x0000000000007941 */ /* 0x000fea0003800000 */
.L_x_297:
[----:B------:R-:W-:-:S03]  /*fef0*/  UMOV UR7, 0xffffffff ;  /* 0xffffffff00077882 */ /* 0x000fc60000000000 */
[----:B------:R-:W-:Y:S05]  /*ff00*/  BRA.DIV UR7, `(.L_x_310) ;  /* 0x00000006074c7947 */ /* 0x000fea000b800000 */
[----:B------:R-:W-:-:S13]  /*ff10*/  ELECT P0, URZ, PT ;  /* 0x00000000003f782f */ /* 0x000fda0003800000 */
.L_x_325:
[----:B------:R-:W-:Y:S04]  /*ff20*/  BSSY B0, `(.L_x_311) ;  /* 0x0000035000007945 */ /* 0x000fe80003800000 */
[----:B------:R-:W-:Y:S05]  /*ff30*/  @!P0 BRA `(.L_x_312) ;  /* 0x0000000000cc8947 */ /* 0x000fea0003800000 */
[----:B------:R-:W-:-:S04]  /*ff40*/  ULOP3.LUT UR7, UR13, 0x2, URZ, 0xfc, !UPT ;  /* 0x000000020d077892 */ /* 0x000fc8000f8efc3f */
[----:B------:R-:W-:-:S06]  /*ff50*/  UISETP.NE.AND UP0, UPT, UR7, 0x3, UPT ;  /* 0x000000030700788c */ /* 0x000fcc000bf05270 */
[----:B------:R-:W-:-:S13]  /*ff60*/  PLOP3.LUT P0, PT, PT, PT, UP0, 0x80, 0x0 ;  /* 0x000000000000781c */ /* 0x000fda0003f0f008 */
[----:B------:R-:W-:Y:S05]  /*ff70*/  @!P0 BRA `(.L_x_313) ;  /* 0x0000000000048947 */ /* 0x000fea0003800000 */
[----:B------:R-:W-:Y:S01]  /*ff80*/  BPT.TRAP 0x1 ;  /* 0x000000040000795c */ /* 0x000fe20000300000 */
.L_x_313:
[----:B------:R-:W0:Y:S01]  /*ff90*/  S2R R3, SR_CgaCtaId ;  /* 0x0000000000037919 */ /* 0x000e220000008800 */
[----:B------:R-:W-:-:S04]  /*ffa0*/  MOV R2, 0x400 ;  /* 0x0000040000027802 */ /* 0x000fc80000000f00 */
[----:B0-----:R-:W-:Y:S02]  /*ffb0*/  LEA R3, R3, R2, 0x18 ;  /* 0x0000000203037211 */ /* 0x001fe400078ec0ff */
[----:B------:R-:W-:-:S03]  /*ffc0*/  SHF.L.U32 R2, R0, 0x1f, RZ ;  /* 0x0000001f00027819 */ /* 0x000fc600000006ff */
[----:B------:R-:W-:-:S04]  /*ffd0*/  VIADD R3, R3, 0x28 ;  /* 0x0000002803037836 */ /* 0x000fc80000000000 */
[C---:B------:R-:W-:Y:S02]  /*ffe0*/  IMAD R7, R8.reuse, 0x8, R3 ;  /* 0x0000000808077824 */ /* 0x040fe400078e0203 */
[----:B------:R-:W-:Y:S02]  /*fff0*/  VIADD R8, R8, 0x1 ;  /* 0x0000000108087836 */ /* 0x000fe40000000000 */
[----:B------:R-:W0:Y:S03]  /*10000*/  SYNCS.PHASECHK.TRANS64.TRYWAIT P0, [R7+URZ], R2 ;  /* 0x00000002070075a7 */ /* 0x000e26000800017f */
[----:B------:R-:W-:-:S04]  /*10010*/  ISETP.NE.AND P1, PT, R8, 0x5, PT ;  /* 0x000000050800780c */ /* 0x000fc80003f25270 */
[----:B------:R-:W-:Y:S02]  /*10020*/  SEL R5, RZ, 0x1, P1 ;  /* 0x00000001ff057807 */ /* 0x000fe40000800000 */
[----:B------:R-:W-:Y:S02]  /*10030*/  SEL R8, R8, RZ, P1 ;  /* 0x000000ff08087207 */ /* 0x000fe40000800000 */
[----:B------:R-:W-:-:S03]  /*10040*/  LOP3.LUT R5, R0, R5, RZ, 0x3c, !PT ;  /* 0x0000000500057212 */ /* 0x000fc600078e3cff */
[----:B------:R-:W-:Y:S01]  /*10050*/  IMAD R9, R8, 0x8, R3 ;  /* 0x0000000808097824 */ /* 0x000fe200078e0203 */
[----:B------:R-:W-:Y:S01]  /*10060*/  SHF.L.U32 R4, R5, 0x1f, RZ ;  /* 0x0000001f05047819 */ /* 0x000fe200000006ff */
[----:B0-----:R-:W-:Y:S06]  /*10070*/  @!P0 BRA `(.L_x_314) ;  /* 0x0000000400148947 */ /* 0x001fec0003800000 */
.L_x_326:
[----:B------:R-:W1:Y:S01]  /*10080*/  SYNCS.PHASECHK.TRANS64.TRYWAIT P0, [R9+URZ], R4 ;  /* 0x00000004090075a7 */ /* 0x000e62000800017f */
[----:B------:R-:W-:-:S05]  /*10090*/  VIADD R0, R8, 0x1 ;  /* 0x0000000108007836 */ /* 0x000fca0000000000 */
[----:B------:R-:W-:-:S04]  /*100a0*/  ISETP.NE.AND P1, PT, R0, 0x5, PT ;  /* 0x000000050000780c */ /* 0x000fc80003f25270 */
[----:B0-----:R-:W-:Y:S02]  /*100b0*/  SEL R2, RZ, 0x1, P1 ;  /* 0x00000001ff027807 */ /* 0x001fe40000800000 */
[----:B------:R-:W-:Y:S02]  /*100c0*/  SEL R0, R0, RZ, P1 ;  /* 0x000000ff00007207 */ /* 0x000fe40000800000 */
[----:B------:R-:W-:-:S03]  /*100d0*/  LOP3.LUT R7, R5, R2, RZ, 0x3c, !PT ;  /* 0x0000000205077212 */ /* 0x000fc600078e3cff */
[----:B------:R-:W-:Y:S01]  /*100e0*/  IMAD R6, R0, 0x8, R3 ;  /* 0x0000000800067824 */ /* 0x000fe200078e0203 */
[----:B------:R-:W-:Y:S01]  /*100f0*/  SHF.L.U32 R5, R7, 0x1f, RZ ;  /* 0x0000001f07057819 */ /* 0x000fe200000006ff */
[----:B-1----:R-:W-:Y:S06]  /*10100*/  @!P0 BRA `(.L_x_315) ;  /* 0x0000000400048947 */ /* 0x002fec0003800000 */
.L_x_327:
[----:B------:R-:W1:Y:S01]  /*10110*/  SYNCS.PHASECHK.TRANS64.TRYWAIT P0, [R6+URZ], R5 ;  /* 0x00000005060075a7 */ /* 0x000e62000800017f */
[----:B------:R-:W-:-:S05]  /*10120*/  VIADD R0, R0, 0x1 ;  /* 0x0000000100007836 */ /* 0x000fca0000000000 */
[----:B------:R-:W-:-:S04]  /*10130*/  ISETP.NE.AND P1, PT, R0, 0x5, PT ;  /* 0x000000050000780c */ /* 0x000fc80003f25270 */
[----:B------:R-:W-:Y:S02]  /*10140*/  SEL R2, RZ, 0x1, P1 ;  /* 0x00000001ff027807 */ /* 0x000fe40000800000 */
[----:B------:R-:W-:Y:S02]  /*10150*/  SEL R0, R0, RZ, P1 ;  /* 0x000000ff00007207 */ /* 0x000fe40000800000 */
[----:B------:R-:W-:-:S03]  /*10160*/  LOP3.LUT R7, R7, R2, RZ, 0x3c, !PT ;  /* 0x0000000207077212 */ /* 0x000fc600078e3cff */
[----:B0-----:R-:W-:Y:S01]  /*10170*/  IMAD R9, R0, 0x8, R3 ;  /* 0x0000000800097824 */ /* 0x001fe200078e0203 */
[----:B------:R-:W-:Y:S01]  /*10180*/  SHF.L.U32 R4, R7, 0x1f, RZ ;  /* 0x0000001f07047819 */ /* 0x000fe200000006ff */
[----:B-1----:R-:W-:Y:S06]  /*10190*/  @!P0 BRA `(.L_x_316) ;  /* 0x0000000000f48947 */ /* 0x002fec0003800000 */
.L_x_328:
[----:B------:R-:W1:Y:S01]  /*101a0*/  SYNCS.PHASECHK.TRANS64.TRYWAIT P0, [R9+URZ], R4 ;  /* 0x00000004090075a7 */ /* 0x000e62000800017f */
[----:B------:R-:W-:-:S05]  /*101b0*/  VIADD R0, R0, 0x1 ;  /* 0x0000000100007836 */ /* 0x000fca0000000000 */
[----:B------:R-:W-:-:S04]  /*101c0*/  ISETP.NE.AND P1, PT, R0, 0x5, PT ;  /* 0x000000050000780c */ /* 0x000fc80003f25270 */
[----:B------:R-:W-:Y:S02]  /*101d0*/  SEL R2, RZ, 0x1, P1 ;  /* 0x00000001ff027807 */ /* 0x000fe40000800000 */
[----:B------:R-:W-:Y:S02]  /*101e0*/  SEL R0, R0, RZ, P1 ;  /* 0x000000ff00007207 */ /* 0x000fe40000800000 */
[----:B------:R-:W-:Y:S01]  /*101f0*/  LOP3.LUT R2, R7, R2, RZ, 0x3c, !PT ;  /* 0x0000000207027212 */ /* 0x000fe200078e3cff */
[----:B-1----:R-:W-:Y:S06]  /*10200*/  @!P0 BRA `(.L_x_317) ;  /* 0x0000000000ec8947 */ /* 0x002fec0003800000 */
.L_x_329:
[----:B------:R-:W-:Y:S01]  /*10210*/  IMAD R3, R0, 0x8, R3 ;  /* 0x0000000800037824 */ /* 0x000fe200078e0203 */
[----:B------:R-:W-:-:S07]  /*10220*/  SHF.L.U32 R0, R2, 0x1f, RZ ;  /* 0x0000001f02007819 */ /* 0x000fce00000006ff */
.L_x_318:
[----:B--2---:R2:W3:Y:S02]  /*10230*/  SYNCS.PHASECHK.TRANS64.TRYWAIT P0, [R3+URZ], R0 ;  /* 0x00000000030075a7 */ /* 0x0044e4000800017f */
[----:B---3--:R-:W-:Y:S05]  /*10240*/  @!P0 NANOSLEEP.SYNCS 0x989680 ;  /* 0x009896800000895d */ /* 0x008fea0003900000 */
[----:B------:R-:W3:Y:S02]  /*10250*/  @!P0 SYNCS.PHASECHK.TRANS64 P0, [R3+URZ], R0 ;  /* 0x00000000030085a7 */ /* 0x000ee4000800007f */
[----:B---3--:R-:W-:Y:S05]  /*10260*/  @!P0 BRA `(.L_x_318) ;  /* 0xfffffffc00f08947 */ /* 0x008fea000383ffff */
.L_x_312:
[----:B------:R-:W-:Y:S05]  /*10270*/  BSYNC B0 ;  /* 0x0000000000007941 */ /* 0x000fea0003800000 */
.L_x_311:
[----:B------:R-:W-:Y:S05]  /*10280*/  EXIT ;  /* 0x000000000000794d */ /* 0x000fea0003800000 */
.L_x_17:
[----:B-1----:R-:W-:-:S04]  /*10290*/  IMAD.U32 R3, RZ, RZ, UR6 ;  /* 0x00000006ff037e24 */ /* 0x002fc8000f8e00ff */
[----:B------:R1:W2:Y:S03]  /*102a0*/  SYNCS.PHASECHK.TRANS64.TRYWAIT P0, [R3+URZ], R0 ;  /* 0x00000000030075a7 */ /* 0x0002a6000800017f */
[----:B--2---:R-:W-:Y:S05]  /*102b0*/  @!P0 NANOSLEEP.SYNCS 0x989680 ;  /* 0x009896800000895d */ /* 0x004fea0003900000 */
[----:B------:R-:W2:Y:S02]  /*102c0*/  @!P0 SYNCS.PHASECHK.TRANS64 P0, [R3+URZ], R0 ;  /* 0x00000000030085a7 */ /* 0x000ea4000800007f */
[----:B--2---:R-:W-:Y:S05]  /*102d0*/  @!P0 BRA `(.L_x_17) ;  /* 0xfffffffc00ec8947 */ /* 0x004fea000383ffff */
[----:B------:R-:W-:Y:S05]  /*102e0*/  BRA `(.L_x_16) ;  /* 0xffffff1800247947 */ /* 0x000fea000383ffff */
.L_x_23:
[----:B-----5:R1:W-:Y:S02]  /*102f0*/  STL [R1+0x88], R0 ;  /* 0x0000880001007387 */ /* 0x0203e40000100800 */
[----:B-1----:R-:W-:-:S04]  /*10300*/  IMAD.U32 R0, RZ, RZ, UR16 ;  /* 0x00000010ff007e24 */ /* 0x002fc8000f8e00ff */
[----:B------:R1:W2:Y:S03]  /*10310*/  SYNCS.PHASECHK.TRANS64.TRYWAIT P0, [R0+URZ], R229 ;  /* 0x000000e5000075a7 */ /* 0x0002a6000800017f */
[----:B--2---:R-:W-:Y:S05]  /*10320*/  @!P0 NANOSLEEP.SYNCS 0x989680 ;  /* 0x009896800000895d */ /* 0x004fea0003900000 */
[----:B------:R1:W2:Y:S02]  /*10330*/  @!P0 SYNCS.PHASECHK.TRANS64 P0, [R0+URZ], R229 ;  /* 0x000000e5000085a7 */ /* 0x0002a4000800007f */
[----:B-1----:R1:W5:Y:S02]  /*10340*/  LDL.LU R0, [R1+0x88] ;  /* 0x0000880001007983 */ /* 0x0023640000300800 */
[----:B-12---:R-:W-:Y:S05]  /*10350*/  @!P0 BRA `(.L_x_23) ;  /* 0xfffffffc00e48947 */ /* 0x006fea000383ffff */
[----:B------:R-:W-:Y:S05]  /*10360*/  BRA `(.L_x_22) ;  /* 0xffffff2800b87947 */ /* 0x000fea000383ffff */
.L_x_298:
[----:B------:R-:W-:Y:S01]  /*10370*/  BSSY B1, `(.L_x_319) ;  /* 0x0000006000017945 */ /* 0x000fe20003800000 */
[----:B------:R-:W-:-:S07]  /*10380*/  IMAD.MOV.U32 R2, RZ, RZ, -0x1 ;  /* 0xffffffffff027424 */ /* 0x000fce00078e00ff */
[----:B------:R-:W-:Y:S05]  /*10390*/  WARPSYNC.COLLECTIVE R2, `(.L_x_320) ;  /* 0x00000000020c7348 */ /* 0x000fea0003c00000 */
[----:B------:R-:W-:Y:S02]  /*103a0*/  ELECT P1, UR62, PT ;  /* 0x00000000003e782f */ /* 0x000fe40003820000 */
[----:B------:R-:W-:Y:S01]  /*103b0*/  MOV R2, UR62 ;  /* 0x0000003e00027c02 */ /* 0x000fe20008000f00 */
[----:B------:R-:W-:Y:S10]  /*103c0*/  ENDCOLLECTIVE ;  /* 0x000000000000791b */ /* 0x000ff40003800000 */
.L_x_320:
[----:B------:R-:W-:Y:S05]  /*103d0*/  BSYNC B1 ;  /* 0x0000000000017941 */ /* 0x000fea0003800000 */
.L_x_319:
[----:B------:R-:W-:Y:S05]  /*103e0*/  BRA `(.L_x_321) ;  /* 0xffffffec00f87947 */ /* 0x000fea000383ffff */
.L_x_301:
[----:B-1----:R1:W2:Y:S02]  /*103f0*/  SYNCS.PHASECHK.TRANS64.TRYWAIT P1, [R13+URZ+0x28], R4 ;  /* 0x000028040d0075a7 */ /* 0x0022a4000802017f */
[----:B--2---:R-:W-:Y:S05]  /*10400*/  @!P1 NANOSLEEP.SYNCS 0x989680 ;  /* 0x009896800000995d */ /* 0x004fea0003900000 */
[----:B------:R-:W2:Y:S02]  /*10410*/  @!P1 SYNCS.PHASECHK.TRANS64 P1, [R13+URZ+0x28], R4 ;  /* 0x000028040d0095a7 */ /* 0x000ea4000802007f */
[----:B--2---:R-:W-:Y:S05]  /*10420*/  @!P1 BRA `(.L_x_301) ;  /* 0xfffffffc00f09947 */ /* 0x004fea000383ffff */
[----:B------:R-:W-:Y:S05]  /*10430*/  BRA `(.L_x_322) ;  /* 0xfffffff0002c7947 */ /* 0x000fea000383ffff */
.L_x_310:
[----:B------:R-:W-:Y:S01]  /*10440*/  BSSY B0, `(.L_x_323) ;  /* 0x0000006000007945 */ /* 0x000fe20003800000 */
[----:B------:R-:W-:-:S07]  /*10450*/  IMAD.MOV.U32 R2, RZ, RZ, -0x1 ;  /* 0xffffffffff027424 */ /* 0x000fce00078e00ff */
[----:B------:R-:W-:Y:S05]  /*10460*/  WARPSYNC.COLLECTIVE R2, `(.L_x_324) ;  /* 0x00000000020c7348 */ /* 0x000fea0003c00000 */
[----:B------:R-:W-:Y:S02]  /*10470*/  ELECT P1, UR62, PT ;  /* 0x00000000003e782f */ /* 0x000fe40003820000 */
[----:B------:R-:W-:Y:S01]  /*10480*/  MOV R2, UR62 ;  /* 0x0000003e00027c02 */ /* 0x000fe20008000f00 */
[----:B------:R-:W-:Y:S10]  /*10490*/  ENDCOLLECTIVE ;  /* 0x000000000000791b */ /* 0x000ff40003800000 */
.L_x_324:
[----:B------:R-:W-:Y:S05]  /*104a0*/  BSYNC B0 ;  /* 0x0000000000007941 */ /* 0x000fea0003800000 */
.L_x_323:
[----:B------:R-:W-:Y:S01]  /*104b0*/  PLOP3.LUT P0, PT, P1, PT, PT, 0x80, 0x0 ;  /* 0x000000000000781c */ /* 0x000fe20000f0f070 */
[----:B------:R-:W-:-:S12]  /*104c0*/  BRA `(.L_x_325) ;  /* 0xfffffff800947947 */ /* 0x000fd8000383ffff */
.L_x_314:
[----:B0-----:R0:W1:Y:S02]  /*104d0*/  SYNCS.PHASECHK.TRANS64.TRYWAIT P0, [R7+URZ], R2 ;  /* 0x00000002070075a7 */ /* 0x001064000800017f */
[----:B-1----:R-:W-:Y:S05]  /*104e0*/  @!P0 NANOSLEEP.SYNCS 0x989680 ;  /* 0x009896800000895d */ /* 0x002fea0003900000 */
[----:B------:R-:W1:Y:S02]  /*104f0*/  @!P0 SYNCS.PHASECHK.TRANS64 P0, [R7+URZ], R2 ;  /* 0x00000002070085a7 */ /* 0x000e64000800007f */
[----:B-1----:R-:W-:Y:S05]  /*10500*/  @!P0 BRA `(.L_x_314) ;  /* 0xfffffffc00f08947 */ /* 0x002fea000383ffff */
[----:B------:R-:W-:Y:S05]  /*10510*/  BRA `(.L_x_326) ;  /* 0xfffffff800d87947 */ /* 0x000fea000383ffff */
.L_x_315:
[----:B0-----:R0:W1:Y:S02]  /*10520*/  SYNCS.PHASECHK.TRANS64.TRYWAIT P0, [R9+URZ], R4 ;  /* 0x00000004090075a7 */ /* 0x001064000800017f */
[----:B-1----:R-:W-:Y:S05]  /*10530*/  @!P0 NANOSLEEP.SYNCS 0x989680 ;  /* 0x009896800000895d */ /* 0x002fea0003900000 */
[----:B------:R-:W1:Y:S02]  /*10540*/  @!P0 SYNCS.PHASECHK.TRANS64 P0, [R9+URZ], R4 ;  /* 0x00000004090085a7 */ /* 0x000e64000800007f */
[----:B-1----:R-:W-:Y:S05]  /*10550*/  @!P0 BRA `(.L_x_315) ;  /* 0xfffffffc00f08947 */ /* 0x002fea000383ffff */
[----:B------:R-:W-:Y:S05]  /*10560*/  BRA `(.L_x_327) ;  /* 0xfffffff800e87947 */ /* 0x000fea000383ffff */
.L_x_316:
[----:B0-----:R0:W1:Y:S02]  /*10570*/  SYNCS.PHASECHK.TRANS64.TRYWAIT P0, [R6+URZ], R5 ;  /* 0x00000005060075a7 */ /* 0x001064000800017f */
[----:B-1----:R-:W-:Y:S05]  /*10580*/  @!P0 NANOSLEEP.SYNCS 0x989680 ;  /* 0x009896800000895d */ /* 0x002fea0003900000 */
[----:B------:R-:W1:Y:S02]  /*10590*/  @!P0 SYNCS.PHASECHK.TRANS64 P0, [R6+URZ], R5 ;  /* 0x00000005060085a7 */ /* 0x000e64000800007f */
[----:B-1----:R-:W-:Y:S05]  /*105a0*/  @!P0 BRA `(.L_x_316) ;  /* 0xfffffffc00f08947 */ /* 0x002fea000383ffff */
[----:B------:R-:W-:Y:S05]  /*105b0*/  BRA `(.L_x_328) ;  /* 0xfffffff800f87947 */ /* 0x000fea000383ffff */
.L_x_317:
[----:B-1----:R1:W2:Y:S02]  /*105c0*/  SYNCS.PHASECHK.TRANS64.TRYWAIT P0, [R9+URZ], R4 ;  /* 0x00000004090075a7 */ /* 0x0022a4000800017f */
[----:B--2---:R-:W-:Y:S05]  /*105d0*/  @!P0 NANOSLEEP.SYNCS 0x989680 ;  /* 0x009896800000895d */ /* 0x004fea0003900000 */
[----:B------:R-:W2:Y:S02]  /*105e0*/  @!P0 SYNCS.PHASECHK.TRANS64 P0, [R9+URZ], R4 ;  /* 0x00000004090085a7 */ /* 0x000ea4000800007f */
[----:B--2---:R-:W-:Y:S05]  /*105f0*/  @!P0 BRA `(.L_x_317) ;  /* 0xfffffffc00f08947 */ /* 0x004fea000383ffff */
[----:B------:R-:W-:Y:S05]  /*10600*/  BRA `(.L_x_329) ;  /* 0xfffffffc00007947 */ /* 0x000fea000383ffff */
.L_x_330:
[----:B------:R-:W-:-:S00]  /*10610*/  BRA `(.L_x_330) ;  /* 0xfffffffc00fc7947 */ /* 0x000fc0000383ffff */
[----:B------:R-:W-:-:S00]  /*10620*/  NOP ;  /* 0x0000000000007918 */ /* 0x000fc00000000000 */
        /* <DEDUP_REMOVED lines=13> */
.L_x_331:


//--------------------- .nv.shared._ZN7cutlass13device_kernelINS_4gemm6kernel13GemmUniversalIN4cute5tupleIJiiiiEEENS1_10collective13CollectiveMmaINS1_37MainloopSm90TmaGmmaWarpSpecializedFP8ILi5ENS5_IJNS4_1CILi1EEESB_SB_EEENS1_35KernelTmaWarpSpecializedCooperativeEEENS5_IJNSA_ILi256EEENSA_ILi128EEENSA_ILi64EEEEEENS_12float_e4m3_tENS5_IJlSB_lEEESJ_SK_NS4_8TiledMMAINS4_8MMA_AtomIJNS4_4SM904GMMA31MMA_64x128x32_F32E4M3E4M3_SS_TNILNSO_7ScaleInE1ELSQ_1EEEEEENS4_6LayoutINS5_IJNSA_ILi2EEESB_SB_EEENS5_IJSB_NSA_ILi0EEESW_EEEEENS5_IJNS4_10UnderscoreESZ_SZ_EEEEENS4_13SM90_TMA_LOADENS4_14ComposedLayoutINS4_7SwizzleILi2ELi4ELi3EEENS4_18smem_ptr_flag_bitsILi8EEENST_INS5_IJNSA_ILi8EEESH_EEENS5_IJSH_SB_EEEEEEEvNS4_8identityES12_S1C_vS1D_EENS_8epilogue10collective6detail29Sm90TmaWarpSpecializedAdapterINS1G_15DefaultEpilogueISJ_SK_SK_NS1F_6thread17LinearCombinationISJ_Li1EffLNS1K_9ScaleType4KindE0ELNS_15FloatRoundStyleE2ESJ_EENS1_15EpilogueDefaultEEEEEvvEEEEvNT_6ParamsE --------------------------
	.section	.nv.shared._ZN7cutlass13device_kernelINS_4gemm6kernel13GemmUniversalIN4cute5tupleIJiiiiEEENS1_10collective13CollectiveMmaINS1_37MainloopSm90TmaGmmaWarpSpecializedFP8ILi5ENS5_IJNS4_1CILi1EEESB_SB_EEENS1_35KernelTmaWarpSpecializedCooperativeEEENS5_IJNSA_ILi256EEENSA_ILi128EEENSA_ILi64EEEEEENS_12float_e4m3_tENS5_IJlSB_lEEESJ_SK_NS4_8TiledMMAINS4_8MMA_AtomIJNS4_4SM904GMMA31MMA_64x128x32_F32E4M3E4M3_SS_TNILNSO_7ScaleInE1ELSQ_1EEEEEENS4_6LayoutINS5_IJNSA_ILi2EEESB_SB_EEENS5_IJSB_NSA_ILi0EEESW_EEEEENS5_IJNS4_10UnderscoreESZ_SZ_EEEEENS4_13SM90_TMA_LOADENS4_14ComposedLayoutINS4_7SwizzleILi2ELi4ELi3EEENS4_18smem_ptr_flag_bitsILi8EEENST_INS5_IJNSA_ILi8EEESH_EEENS5_IJSH_SB_EEEEEEEvNS4_8identityES12_S1C_vS1D_EENS_8epilogue10collective6detail29Sm90TmaWarpSpecializedAdapterINS1G_15DefaultEpilogueISJ_SK_SK_NS1F_6thread17LinearCombinationISJ_Li1EffLNS1K_9ScaleType4KindE0ELNS_15FloatRoundStyleE2ESJ_EENS1_15EpilogueDefaultEEEEEvvEEEEvNT_6ParamsE,"aw",@nobits
	.sectionflags	@""
	.align	16
	.zero		1024


//--------------------- .nv.shared.reserved.0     --------------------------
	.section	.nv.shared.reserved.0,"aw",@nobits
	.weak		__nv_reservedSMEM_offset_0_alias
	.size		__nv_reservedSMEM_offset_0_alias, 0, 0
	.other		__nv_reservedSMEM_offset_0_alias,@"STO_CUDA_RESERVED_SHARED STV_DEFAULT"
__nv_reservedSMEM_offset_0_alias:
	.zero		0


//--------------------- .nv.global                --------------------------
	.section	.nv.global,"aw",@nobits
.nv.global:
	.type		_ZN40_INTERNAL_cf43d3aa_4_k_cu_c887c742_247094cute1_E,@object
	.size		_ZN40_INTERNAL_cf43d3aa_4_k_cu_c887c742_247094cute1_E,(_ZN40_INTERNAL_cf43d3aa_4_k_cu_c887c742_247094cuda3std3__45__cpo6cbeginE - _ZN40_INTERNAL_cf43d3aa_4_k_cu_c887c742_247094cute1_E)
_ZN40_INTERNAL_cf43d3aa_4_k_cu_c887c742_247094cute1_E:
	.zero		1
	.type		_ZN40_INTERNAL_cf43d3aa_4_k_cu_c887c742_247094cuda3std3__45__cpo6cbeginE,@object
	.size		_ZN40_INTERNAL_cf43d3aa_4_k_cu_c887c742_247094cuda3std3__45__cpo6cbeginE,(_ZN40_INTERNAL_cf43d3aa_4_k_cu_c887c742_247094cuda3std3__48in_placeE - _ZN40_INTERNAL_cf43d3aa_4_k_cu_c887c742_247094cuda3std3__45__cpo6cbeginE)
_ZN40_INTERNAL_cf43d3aa_4_k_cu_c887c742_247094cuda3std3__45__cpo6cbeginE:
	.zero		1
	.type		_ZN40_INTERNAL_cf43d3aa_4_k_cu_c887c742_247094cuda3std3__48in_placeE,@object
	.size		_ZN40_INTERNAL_cf43d3aa_4_k_cu_c887c742_247094cuda3std3__48in_placeE,(_ZN40_INTERNAL_cf43d3aa_4_k_cu_c887c742_247094cuda3std6ranges3__45__cpo9iter_moveE - _ZN40_INTERNAL_cf43d3aa_4_k_cu_c887c742_247094cuda3std3__48in_placeE)
_ZN40_INTERNAL_cf43d3aa_4_k_cu_c887c742_247094cuda3std3__48in_placeE:
	.zero		1
	.type		_ZN40_INTERNAL_cf43d3aa_4_k_cu_c887c742_247094cuda3std6ranges3__45__cpo9iter_moveE,@object
	.size		_ZN40_INTERNAL_cf43d3aa_4_k_cu_c887c742_247094cuda3std6ranges3__45__cpo9iter_moveE,(_ZN40_INTERNAL_cf43d3aa_4_k_cu_c887c742_247094cuda3std3__45__cpo5beginE - _ZN40_INTERNAL_cf43d3aa_4_k_cu_c887c742_247094cuda3std6ranges3__45__cpo9iter_moveE)
_ZN40_INTERNAL_cf43d3aa_4_k_cu_c887c742_247094cuda3std6ranges3__45__cpo9iter_moveE:
	.zero		1
	.type		_ZN40_INTERNAL_cf43d3aa_4_k_cu_c887c742_247094cuda3std3__45__cpo5beginE,@object
	.size		_ZN40_INTERNAL_cf43d3aa_4_k_cu_c887c742_247094cuda3std3__45__cpo5beginE,(_ZN40_INTERNAL_cf43d3aa_4_k_cu_c887c742_247094cuda3std3__442_GLOBAL__N__cf43d3aa_4_k_cu_c887c742_247096ignoreE - _ZN40_INTERNAL_cf43d3aa_4_k_cu_c887c742_247094cuda3std3__45__cpo5beginE)
_ZN40_INTERNAL_cf43d3aa_4_k_cu_c887c742_247094cuda3std3__45__cpo5beginE:
	.zero		1
	.type		_ZN40_INTERNAL_cf43d3aa_4_k_cu_c887c742_247094cuda3std3__442_GLOBAL__N__cf43d3aa_4_k_cu_c887c742_247096ignoreE,@object
	.size		_ZN40_INTERNAL_cf43d3aa_4_k_cu_c887c742_247094cuda3std3__442_GLOBAL__N__cf43d3aa_4_k_cu_c887c742_247096ignoreE,(_ZN40_INTERNAL_cf43d3aa_4_k_cu_c887c742_247094cute7productE - _ZN40_INTERNAL_cf43d3aa_4_k_cu_c887c742_247094cuda3std3__442_GLOBAL__N__cf43d3aa_4_k_cu_c887c742_247096ignoreE)
_ZN40_INTERNAL_cf43d3aa_4_k_cu_c887c742_247094cuda3std3__442_GLOBAL__N__cf43d3aa_4_k_cu_c887c742_247096ignoreE:
	.zero		1
	.type		_ZN40_INTERNAL_cf43d3aa_4_k_cu_c887c742_247094cute7productE,@object
	.size		_ZN40_INTERNAL_cf43d3aa_4_k_cu_c887c742_247094cute7productE,(_ZN40_INTERNAL_cf43d3aa_4_k_cu_c887c742_247094cuda3std3__45__cpo3endE - _ZN40_INTERNAL_cf43d3aa_4_k_cu_c887c742_247094cute7productE)
_ZN40_INTERNAL_cf43d3aa_4_k_cu_c887c742_247094cute7productE:
	.zero		1
	.type		_ZN40_INTERNAL_cf43d3aa_4_k_cu_c887c742_247094cuda3std3__45__cpo3endE,@object
	.size		_ZN40_INTERNAL_cf43d3aa_4_k_cu_c887c742_247094cuda3std3__45__cpo3endE,(_ZN40_INTERNAL_cf43d3aa_4_k_cu_c887c742_247094cuda3std3__419piecewise_constructE - _ZN40_INTERNAL_cf43d3aa_4_k_cu_c887c742_247094cuda3std3__45__cpo3endE)
_ZN40_INTERNAL_cf43d3aa_4_k_cu_c887c742_247094cuda3std3__45__cpo3endE:
	.zero		1
	.type		_ZN40_INTERNAL_cf43d3aa_4_k_cu_c887c742_247094cuda3std3__419piecewise_constructE,@object
	.size		_ZN40_INTERNAL_cf43d3aa_4_k_cu_c887c742_247094cuda3std3__419piecewise_constructE,(_ZN40_INTERNAL_cf43d3aa_4_k_cu_c887c742_247094cuda3std3__45__cpo4cendE - _ZN40_INTERNAL_cf43d3aa_4_k_cu_c887c742_247094cuda3std3__419piecewise_constructE)
_ZN40_INTERNAL_cf43d3aa_4_k_cu_c887c742_247094cuda3std3__419piecewise_constructE:
	.zero		1
	.type		_ZN40_INTERNAL_cf43d3aa_4_k_cu_c887c742_247094cuda3std3__45__cpo4cendE,@object
	.size		_ZN40_INTERNAL_cf43d3aa_4_k_cu_c887c742_247094cuda3std3__45__cpo4cendE,(_ZN40_INTERNAL_cf43d3aa_4_k_cu_c887c742_247094cuda3std6ranges3__45__cpo4swapE - _ZN40_INTERNAL_cf43d3aa_4_k_cu_c887c742_247094cuda3std3__45__cpo4cendE)
_ZN40_INTERNAL_cf43d3aa_4_k_cu_c887c742_247094cuda3std3__45__cpo4cendE:
	.zero		1
	.type		_ZN40_INTERNAL_cf43d3aa_4_k_cu_c887c742_247094cuda3std6ranges3__45__cpo4swapE,@object
	.size		_ZN40_INTERNAL_cf43d3aa_4_k_cu_c887c742_247094cuda3std6ranges3__45__cpo4swapE,(.L_7 - _ZN40_INTERNAL_cf43d3aa_4_k_cu_c887c742_247094cuda3std6ranges3__45__cpo4swapE)
_ZN40_INTERNAL_cf43d3aa_4_k_cu_c887c742_247094cuda3std6ranges3__45__cpo4swapE:
	.zero		1
.L_7:


//--------------------- .nv.constant0._ZN7cutlass13device_kernelINS_4gemm6kernel13GemmUniversalIN4cute5tupleIJiiiiEEENS1_10collective13CollectiveMmaINS1_37MainloopSm90TmaGmmaWarpSpecializedFP8ILi5ENS5_IJNS4_1CILi1EEESB_SB_EEENS1_35KernelTmaWarpSpecializedCooperativeEEENS5_IJNSA_ILi256EEENSA_ILi128EEENSA_ILi64EEEEEENS_12float_e4m3_tENS5_IJlSB_lEEESJ_SK_NS4_8TiledMMAINS4_8MMA_AtomIJNS4_4SM904GMMA31MMA_64x128x32_F32E4M3E4M3_SS_TNILNSO_7ScaleInE1ELSQ_1EEEEEENS4_6LayoutINS5_IJNSA_ILi2EEESB_SB_EEENS5_IJSB_NSA_ILi0EEESW_EEEEENS5_IJNS4_10UnderscoreESZ_SZ_EEEEENS4_13SM90_TMA_LOADENS4_14ComposedLayoutINS4_7SwizzleILi2ELi4ELi3EEENS4_18smem_ptr_flag_bitsILi8EEENST_INS5_IJNSA_ILi8EEESH_EEENS5_IJSH_SB_EEEEEEEvNS4_8identityES12_S1C_vS1D_EENS_8epilogue10collective6detail29Sm90TmaWarpSpecializedAdapterINS1G_15DefaultEpilogueISJ_SK_SK_NS1F_6thread17LinearCombinationISJ_Li1EffLNS1K_9ScaleType4KindE0ELNS_15FloatRoundStyleE2ESJ_EENS1_15EpilogueDefaultEEEEEvvEEEEvNT_6ParamsE --------------------------
	.section	.nv.constant0._ZN7cutlass13device_kernelINS_4gemm6kernel13GemmUniversalIN4cute5tupleIJiiiiEEENS1_10collective13CollectiveMmaINS1_37MainloopSm90TmaGmmaWarpSpecializedFP8ILi5ENS5_IJNS4_1CILi1EEESB_SB_EEENS1_35KernelTmaWarpSpecializedCooperativeEEENS5_IJNSA_ILi256EEENSA_ILi128EEENSA_ILi64EEEEEENS_12float_e4m3_tENS5_IJlSB_lEEESJ_SK_NS4_8TiledMMAINS4_8MMA_AtomIJNS4_4SM904GMMA31MMA_64x128x32_F32E4M3E4M3_SS_TNILNSO_7ScaleInE1ELSQ_1EEEEEENS4_6LayoutINS5_IJNSA_ILi2EEESB_SB_EEENS5_IJSB_NSA_ILi0EEESW_EEEEENS5_IJNS4_10UnderscoreESZ_SZ_EEEEENS4_13SM90_TMA_LOADENS4_14ComposedLayoutINS4_7SwizzleILi2ELi4ELi3EEENS4_18smem_ptr_flag_bitsILi8EEENST_INS5_IJNSA_ILi8EEESH_EEENS5_IJSH_SB_EEEEEEEvNS4_8identityES12_S1C_vS1D_EENS_8epilogue10collective6detail29Sm90TmaWarpSpecializedAdapterINS1G_15DefaultEpilogueISJ_SK_SK_NS1F_6thread17LinearCombinationISJ_Li1EffLNS1K_9ScaleType4KindE0ELNS_15FloatRoundStyleE2ESJ_EENS1_15EpilogueDefaultEEEEEvvEEEEvNT_6ParamsE,"a",@progbits
	.sectionflags	@""
	.align	4
.nv.constant0._ZN7cutlass13device_kernelINS_4gemm6kernel13GemmUniversalIN4cute5tupleIJiiiiEEENS1_10collective13CollectiveMmaINS1_37MainloopSm90TmaGmmaWarpSpecializedFP8ILi5ENS5_IJNS4_1CILi1EEESB_SB_EEENS1_35KernelTmaWarpSpecializedCooperativeEEENS5_IJNSA_ILi256EEENSA_ILi128EEENSA_ILi64EEEEEENS_12float_e4m3_tENS5_IJlSB_lEEESJ_SK_NS4_8TiledMMAINS4_8MMA_AtomIJNS4_4SM904GMMA31MMA_64x128x32_F32E4M3E4M3_SS_TNILNSO_7ScaleInE1ELSQ_1EEEEEENS4_6LayoutINS5_IJNSA_ILi2EEESB_SB_EEENS5_IJSB_NSA_ILi0EEESW_EEEEENS5_IJNS4_10UnderscoreESZ_SZ_EEEEENS4_13SM90_TMA_LOADENS4_14ComposedLayoutINS4_7SwizzleILi2ELi4ELi3EEENS4_18smem_ptr_flag_bitsILi8EEENST_INS5_IJNSA_ILi8EEESH_EEENS5_IJSH_SB_EEEEEEEvNS4_8identityES12_S1C_vS1D_EENS_8epilogue10collective6detail29Sm90TmaWarpSpecializedAdapterINS1G_15DefaultEpilogueISJ_SK_SK_NS1F_6thread17LinearCombinationISJ_Li1EffLNS1K_9ScaleType4KindE0ELNS_15FloatRoundStyleE2ESJ_EENS1_15EpilogueDefaultEEEEEvvEEEEvNT_6ParamsE:
	.zero		1664


//--------------------- SYMBOLS --------------------------

	.type		.nv.reservedSmem.offset0,@object
	.size		.nv.reservedSmem.offset0,0x4
